def matmul_kernel(
    a_ptr,
    b_ptr,
    c_ptr,
    M,
    N,
    K,
    stride_am,
    stride_ak,
    stride_bk,
    stride_bn,
    stride_cm,
    stride_cn,
    BLOCK_M: tl.constexpr,
    BLOCK_N: tl.constexpr,
    BLOCK_K: tl.constexpr,
    GROUP_M: tl.constexpr,
):
    pid = tl.program_id(axis=0)
    num_pid_m = tl.cdiv(M, BLOCK_M)
    num_pid_n = tl.cdiv(N, BLOCK_N)
    num_pid_in_group = GROUP_M * num_pid_n
    group_id = pid // num_pid_in_group
    first_pid_m = group_id * GROUP_M
    group_size_m = min(num_pid_m - first_pid_m, GROUP_M)
    pid_m = first_pid_m + ((pid % num_pid_in_group) % group_size_m)
    pid_n = (pid % num_pid_in_group) // group_size_m

    offs_am = (pid_m * BLOCK_M + tl.arange(0, BLOCK_M)) % M
    offs_bn = (pid_n * BLOCK_N + tl.arange(0, BLOCK_N)) % N
    offs_k = tl.arange(0, BLOCK_K)
    a_ptrs = a_ptr + offs_am[:, None] * stride_am + offs_k[None, :] * stride_ak
    b_ptrs = b_ptr + offs_k[:, None] * stride_bk + offs_bn[None, :] * stride_bn

    acc = tl.zeros((BLOCK_M, BLOCK_N), dtype=tl.float32)
    for kk in range(0, tl.cdiv(K, BLOCK_K)):
        a = tl.load(a_ptrs, mask=offs_k[None, :] < K - kk * BLOCK_K, other=0.0)
        b = tl.load(b_ptrs, mask=offs_k[:, None] < K - kk * BLOCK_K, other=0.0)
        acc = tl.dot(a, b, acc)
        a_ptrs += BLOCK_K * stride_ak
        b_ptrs += BLOCK_K * stride_bk

    c = acc.to(c_ptr.dtype.element_ty)
    offs_cm = pid_m * BLOCK_M + tl.arange(0, BLOCK_M)
    offs_cn = pid_n * BLOCK_N + tl.arange(0, BLOCK_N)
    c_ptrs = c_ptr + offs_cm[:, None] * stride_cm + offs_cn[None, :] * stride_cn
    mask = (offs_cm[:, None] < M) & (offs_cn[None, :] < N)
    tl.store(c_ptrs, c, mask=mask)

# config = {"BLOCK_K": 32, "BLOCK_M": 128, "BLOCK_N": 256, "GROUP_M": 8, "arch": "sm_100", "dtype": "fp8e5m2", "num_ctas": 1, "num_stages": 3, "num_warps": 16}
# arch = sm_100


// ===== COMPILED SASS (sm_100a) =====

	.target	sm_100a

	.elftype	@"ET_EXEC"


//--------------------- .note.nv.tkinfo           --------------------------
	.section	.note.nv.tkinfo,"",@"SHT_NOTE"
	.sectionflags	@"SHF_NOTE_NV_TKINFO"
	.tkinfo
        /*0018*/ 	.word	0x00000081
        /*0030*/ 	.string	""
        /*0030*/ 	.string	"ptxas-blackwell"
        /*0030*/ 	.string	"Cuda compilation tools, release 12.9, V12.9.86"
        /*0030*/ 	.string	"Build cuda_12.9.r12.9/compiler.36037853_0"
        /*0030*/ 	.string	"-v  -suppress-debug-info  -lineinfo  -arch sm_100a "



//--------------------- .note.nv.cuver            --------------------------
	.section	.note.nv.cuver,"",@"SHT_NOTE"
	.sectionflags	@"SHF_NOTE_NV_CUVER"
        /*0018*/ 	.short	0x0001
        /*001a*/ 	.short	0x0064
        /*001c*/ 	.short	0x0001
        /*001e*/ 	.short	0x0000
        /*0020*/ 	.short	0x0001
        /*0022*/ 	.short	0x0000


//--------------------- .nv.info                  --------------------------
	.section	.nv.info,"",@"SHT_CUDA_INFO"
	.align	4


	//----- nvinfo : EIATTR_REGCOUNT
	.align		4
        /*0000*/ 	.byte	0x04, 0x2f
        /*0002*/ 	.short	(.L_1 - .L_0)
	.align		4
.L_0:
        /*0004*/ 	.word	index@(matmul_kernel)
        /*0008*/ 	.word	0x00000020


	//----- nvinfo : EIATTR_FRAME_SIZE
	.align		4
.L_1:
        /*000c*/ 	.byte	0x04, 0x11
        /*000e*/ 	.short	(.L_3 - .L_2)
	.align		4
.L_2:
        /*0010*/ 	.word	index@(matmul_kernel)
        /*0014*/ 	.word	0x00000478


	//----- nvinfo : EIATTR_MIN_STACK_SIZE
	.align		4
.L_3:
        /*0018*/ 	.byte	0x04, 0x12
        /*001a*/ 	.short	(.L_5 - .L_4)
	.align		4
.L_4:
        /*001c*/ 	.word	index@(matmul_kernel)
        /*0020*/ 	.word	0x00000478
.L_5:


//--------------------- .nv.info.matmul_kernel    --------------------------
	.section	.nv.info.matmul_kernel,"",@"SHT_CUDA_INFO"
	.sectionflags	@""
	.align	4


	//----- nvinfo : EIATTR_CUDA_API_VERSION
	.align		4
        /*0000*/ 	.byte	0x04, 0x37
        /*0002*/ 	.short	(.L_7 - .L_6)
.L_6:
        /*0004*/ 	.word	0x00000081


	//----- nvinfo : EIATTR_KPARAM_INFO
	.align		4
.L_7:
        /*0008*/ 	.byte	0x04, 0x17
        /*000a*/ 	.short	(.L_9 - .L_8)
.L_8:
        /*000c*/ 	.word	0x00000000
        /*0010*/ 	.short	0x000d
        /*0012*/ 	.short	0x0048
        /*0014*/ 	.byte	0x00, 0xf4, 0x21, 0x00


	//----- nvinfo : EIATTR_KPARAM_INFO
	.align		4
.L_9:
        /*0018*/ 	.byte	0x04, 0x17
        /*001a*/ 	.short	(.L_11 - .L_10)
.L_10:
        /*001c*/ 	.word	0x00000000
        /*0020*/ 	.short	0x000c
        /*0022*/ 	.short	0x0040
        /*0024*/ 	.byte	0x00, 0xf4, 0x21, 0x00


	//----- nvinfo : EIATTR_KPARAM_INFO
	.align		4
.L_11:
        /*0028*/ 	.byte	0x04, 0x17
        /*002a*/ 	.short	(.L_13 - .L_12)
.L_12:
        /*002c*/ 	.word	0x00000000
        /*0030*/ 	.short	0x000b
        /*0032*/ 	.short	0x0038
        /*0034*/ 	.byte	0x00, 0xf0, 0x11, 0x00


	//----- nvinfo : EIATTR_KPARAM_INFO
	.align		4
.L_13:
        /*0038*/ 	.byte	0x04, 0x17
        /*003a*/ 	.short	(.L_15 - .L_14)
.L_14:
        /*003c*/ 	.word	0x00000000
        /*0040*/ 	.short	0x000a
        /*0042*/ 	.short	0x0034
        /*0044*/ 	.byte	0x00, 0xf0, 0x11, 0x00


	//----- nvinfo : EIATTR_KPARAM_INFO
	.align		4
.L_15:
        /*0048*/ 	.byte	0x04, 0x17
        /*004a*/ 	.short	(.L_17 - .L_16)
.L_16:
        /*004c*/ 	.word	0x00000000
        /*0050*/ 	.short	0x0009
        /*0052*/ 	.short	0x0030
        /*0054*/ 	.byte	0x00, 0xf0, 0x11, 0x00


	//----- nvinfo : EIATTR_KPARAM_INFO
	.align		4
.L_17:
        /*0058*/ 	.byte	0x04, 0x17
        /*005a*/ 	.short	(.L_19 - .L_18)
.L_18:
        /*005c*/ 	.word	0x00000000
        /*0060*/ 	.short	0x0008
        /*0062*/ 	.short	0x002c
        /*0064*/ 	.byte	0x00, 0xf0, 0x11, 0x00


	//----- nvinfo : EIATTR_KPARAM_INFO
	.align		4
.L_19:
        /*0068*/ 	.byte	0x04, 0x17
        /*006a*/ 	.short	(.L_21 - .L_20)
.L_20:
        /*006c*/ 	.word	0x00000000
        /*0070*/ 	.short	0x0007
        /*0072*/ 	.short	0x0028
        /*0074*/ 	.byte	0x00, 0xf0, 0x11, 0x00


	//----- nvinfo : EIATTR_KPARAM_INFO
	.align		4
.L_21:
        /*0078*/ 	.byte	0x04, 0x17
        /*007a*/ 	.short	(.L_23 - .L_22)
.L_22:
        /*007c*/ 	.word	0x00000000
        /*0080*/ 	.short	0x0006
        /*0082*/ 	.short	0x0024
        /*0084*/ 	.byte	0x00, 0xf0, 0x11, 0x00


	//----- nvinfo : EIATTR_KPARAM_INFO
	.align		4
.L_23:
        /*0088*/ 	.byte	0x04, 0x17
        /*008a*/ 	.short	(.L_25 - .L_24)
.L_24:
        /*008c*/ 	.word	0x00000000
        /*0090*/ 	.short	0x0005
        /*0092*/ 	.short	0x0020
        /*0094*/ 	.byte	0x00, 0xf0, 0x11, 0x00


	//----- nvinfo : EIATTR_KPARAM_INFO
	.align		4
.L_25:
        /*0098*/ 	.byte	0x04, 0x17
        /*009a*/ 	.short	(.L_27 - .L_26)
.L_26:
        /*009c*/ 	.word	0x00000000
        /*00a0*/ 	.short	0x0004
        /*00a2*/ 	.short	0x001c
        /*00a4*/ 	.byte	0x00, 0xf0, 0x11, 0x00


	//----- nvinfo : EIATTR_KPARAM_INFO
	.align		4
.L_27:
        /*00a8*/ 	.byte	0x04, 0x17
        /*00aa*/ 	.short	(.L_29 - .L_28)
.L_28:
        /*00ac*/ 	.word	0x00000000
        /*00b0*/ 	.short	0x0003
        /*00b2*/ 	.short	0x0018
        /*00b4*/ 	.byte	0x00, 0xf0, 0x11, 0x00


	//----- nvinfo : EIATTR_KPARAM_INFO
	.align		4
.L_29:
        /*00b8*/ 	.byte	0x04, 0x17
        /*00ba*/ 	.short	(.L_31 - .L_30)
.L_30:
        /*00bc*/ 	.word	0x00000000
        /*00c0*/ 	.short	0x0002
        /*00c2*/ 	.short	0x0010
        /*00c4*/ 	.byte	0x00, 0xf4, 0x21, 0x00


	//----- nvinfo : EIATTR_KPARAM_INFO
	.align		4
.L_31:
        /*00c8*/ 	.byte	0x04, 0x17
        /*00ca*/ 	.short	(.L_33 - .L_32)
.L_32:
        /*00cc*/ 	.word	0x00000000
        /*00d0*/ 	.short	0x0001
        /*00d2*/ 	.short	0x0008
        /*00d4*/ 	.byte	0x00, 0xf4, 0x21, 0x00


	//----- nvinfo : EIATTR_KPARAM_INFO
	.align		4
.L_33:
        /*00d8*/ 	.byte	0x04, 0x17
        /*00da*/ 	.short	(.L_35 - .L_34)
.L_34:
        /*00dc*/ 	.word	0x00000000
        /*00e0*/ 	.short	0x0000
        /*00e2*/ 	.short	0x0000
        /*00e4*/ 	.byte	0x00, 0xf4, 0x21, 0x00


	//----- nvinfo : EIATTR_SPARSE_MMA_MASK
	.align		4
.L_35:
        /*00e8*/ 	.byte	0x03, 0x50
        /*00ea*/ 	.short	0x0000


	//----- nvinfo : EIATTR_MAXREG_COUNT
	.align		4
        /*00ec*/ 	.byte	0x03, 0x1b
        /*00ee*/ 	.short	0x0080


	//----- nvinfo : EIATTR_NUM_BARRIERS
	.align		4
        /*00f0*/ 	.byte	0x02, 0x4c
        /*00f2*/ 	.byte	0x01
	.zero		1


	//----- nvinfo : EIATTR_ANNOTATIONS
	.align		4
        /*00f4*/ 	.byte	0x04, 0x55
        /*00f6*/ 	.short	(.L_37 - .L_36)


	//   ....[0]....
.L_36:
        /*00f8*/ 	.word	0x00000001
        /*00fc*/ 	.byte	0x50, 0x05, 0x00, 0x00, 0x01, 0x00, 0x00, 0x00, 0x80, 0x05, 0x00, 0x00, 0x01, 0x00, 0x00, 0x00
        /* <DEDUP_REMOVED lines=455> */
        /*1d7c*/ 	.byte	0xa0, 0xa1, 0x00, 0x00


	//----- nvinfo : EIATTR_VRC_CTA_INIT_COUNT
	.align		4
.L_37:
        /*1d80*/ 	.byte	0x02, 0x4a
	.zero		1
	.zero		1


	//----- nvinfo : EIATTR_EXIT_INSTR_OFFSETS
	.align		4
        /*1d84*/ 	.byte	0x04, 0x1c
        /*1d86*/ 	.short	(.L_39 - .L_38)


	//   ....[0]....
.L_38:
        /*1d88*/ 	.word	0x0000a400


	//   ....[1]....
        /*1d8c*/ 	.word	0x0000a420


	//----- nvinfo : EIATTR_REQNTID
	.align		4
.L_39:
        /*1d90*/ 	.byte	0x04, 0x10
        /*1d92*/ 	.short	(.L_41 - .L_40)
.L_40:
        /*1d94*/ 	.word	0x00000200
        /*1d98*/ 	.word	0x00000001
        /*1d9c*/ 	.word	0x00000001


	//----- nvinfo : EIATTR_CBANK_PARAM_SIZE
	.align		4
.L_41:
        /*1da0*/ 	.byte	0x03, 0x19
        /*1da2*/ 	.short	0x0050


	//----- nvinfo : EIATTR_PARAM_CBANK
	.align		4
        /*1da4*/ 	.byte	0x04, 0x0a
        /*1da6*/ 	.short	(.L_43 - .L_42)
	.align		4
.L_42:
        /*1da8*/ 	.word	index@(.nv.constant0.matmul_kernel)
        /*1dac*/ 	.short	0x0380
        /*1dae*/ 	.short	0x0050


	//----- nvinfo : EIATTR_SW_WAR
	.align		4
.L_43:
        /*1db0*/ 	.byte	0x04, 0x36
        /*1db2*/ 	.short	(.L_45 - .L_44)
.L_44:
        /*1db4*/ 	.word	0x00000008
.L_45:


//--------------------- .nv.compat                --------------------------
	.section	.nv.compat,"",@"SHT_CUDA_COMPAT_INFO"
	.align	4
        /*0000*/ 	.byte	0x02, 0x02, 0x02, 0x00, 0x02, 0x05, 0x05, 0x00, 0x02, 0x03, 0x00, 0x00, 0x02, 0x06, 0x01, 0x00


//--------------------- .nv.callgraph             --------------------------
	.section	.nv.callgraph,"",@"SHT_CUDA_CALLGRAPH"
	.align	4
	.sectionentsize	8
	.align		4
        /*0000*/ 	.word	0x00000000
	.align		4
        /*0004*/ 	.word	0xffffffff
	.align		4
        /*0008*/ 	.word	0x00000000
	.align		4
        /*000c*/ 	.word	0xfffffffe
	.align		4
        /*0010*/ 	.word	0x00000000
	.align		4
        /*0014*/ 	.word	0xfffffffd
	.align		4
        /*0018*/ 	.word	0x00000000
	.align		4
        /*001c*/ 	.word	0xfffffffc


//--------------------- .text.matmul_kernel       --------------------------
	.section	.text.matmul_kernel,"ax",@progbits
	.align	128
        .global         matmul_kernel
        .type           matmul_kernel,@function
        .size           matmul_kernel,(.L_x_4 - matmul_kernel)
        .other          matmul_kernel,@"STO_CUDA_ENTRY STV_DEFAULT"
matmul_kernel:
.text.matmul_kernel:
[----:B------:R-:W0:Y:S08]  /*0000*/  LDC R1, c[0x0][0x37c] ;  /* 0x0000df00ff017b82 */ /* 0x000e300000000800 */
[----:B------:R-:W1:Y:S01]  /*0010*/  LDC.64 R2, c[0x0][0x398] ;  /* 0x0000e600ff027b82 */ /* 0x000e620000000a00 */
[----:B------:R-:W2:Y:S01]  /*0020*/  S2R R23, SR_TID.X ;  /* 0x0000000000177919 */ /* 0x000ea20000002100 */
[----:B------:R-:W3:Y:S01]  /*0030*/  LDCU UR4, c[0x0][0x3a0] ;  /* 0x00007400ff0477ac */ /* 0x000ee20008000800 */
[----:B0-----:R-:W-:Y:S01]  /*0040*/  VIADD R1, R1, 0xfffffb88 ;  /* 0xfffffb8801017836 */ /* 0x001fe20000000000 */
[----:B------:R-:W-:Y:S01]  /*0050*/  UMOV UR5, 0x400 ;  /* 0x0000040000057882 */ /* 0x000fe20000000000 */
[----:B------:R-:W0:Y:S03]  /*0060*/  LDCU.64 UR8, c[0x0][0x358] ;  /* 0x00006b00ff0877ac */ /* 0x000e260008000a00 */
[----:B------:R-:W4:Y:S01]  /*0070*/  S2UR UR6, SR_CgaCtaId ;  /* 0x00000000000679c3 */ /* 0x000f220000008800 */
[----:B------:R-:W0:Y:S01]  /*0080*/  LDCU UR7, c[0x0][0x3a0] ;  /* 0x00007400ff0777ac */ /* 0x000e220008000800 */
[----:B---3--:R-:W-:Y:S01]  /*0090*/  UIADD3 UR4, UPT, UPT, UR4, 0x1f, URZ ;  /* 0x0000001f04047890 */ /* 0x008fe2000fffe0ff */
[----:B-1----:R-:W-:-:S03]  /*00a0*/  VIADD R0, R3, 0xff ;  /* 0x000000ff03007836 */ /* 0x002fc60000000000 */
[----:B------:R-:W-:Y:S02]  /*00b0*/  UISETP.GT.AND UP0, UPT, UR4, 0x1f, UPT ;  /* 0x0000001f0400788c */ /* 0x000fe4000bf04270 */
[----:B------:R-:W-:Y:S01]  /*00c0*/  SHF.R.S32.HI R5, RZ, 0x1f, R0 ;  /* 0x0000001fff057819 */ /* 0x000fe20000011400 */
[----:B----4-:R-:W-:-:S03]  /*00d0*/  ULEA UR5, UR6, UR5, 0x18 ;  /* 0x0000000506057291 */ /* 0x010fc6000f8ec0ff */
[----:B------:R-:W-:-:S04]  /*00e0*/  LEA.HI R5, R5, R0, RZ, 0x8 ;  /* 0x0000000005057211 */ /* 0x000fc800078f40ff */
[----:B------:R-:W-:Y:S02]  /*00f0*/  SHF.R.S32.HI R0, RZ, 0x8, R5 ;  /* 0x00000008ff007819 */ /* 0x000fe40000011405 */
[----:B------:R-:W1:Y:S03]  /*0100*/  S2R R5, SR_CTAID.X ;  /* 0x0000000000057919 */ /* 0x000e660000002500 */
[----:B------:R-:W-:-:S05]  /*0110*/  IMAD.SHL.U32 R0, R0, 0x8, RZ ;  /* 0x0000000800007824 */ /* 0x000fca00078e00ff */
[-C--:B------:R-:W-:Y:S02]  /*0120*/  IABS R9, R0.reuse ;  /* 0x0000000000097213 */ /* 0x080fe40000000000 */
[----:B------:R-:W-:Y:S02]  /*0130*/  IABS R12, R0 ;  /* 0x00000000000c7213 */ /* 0x000fe40000000000 */
[----:B------:R-:W3:Y:S08]  /*0140*/  I2F.RP R4, R9 ;  /* 0x0000000900047306 */ /* 0x000ef00000209400 */
[----:B---3--:R-:W3:Y:S01]  /*0150*/  MUFU.RCP R4, R4 ;  /* 0x0000000400047308 */ /* 0x008ee20000001000 */
[----:B-1----:R-:W-:Y:S01]  /*0160*/  IABS R10, R5 ;  /* 0x00000005000a7213 */ /* 0x002fe20000000000 */
[----:B---3--:R-:W-:-:S02]  /*0170*/  VIADD R6, R4, 0xffffffe ;  /* 0x0ffffffe04067836 */ /* 0x008fc40000000000 */
[----:B------:R-:W-:-:S04]  /*0180*/  IMAD.MOV R4, RZ, RZ, -R12 ;  /* 0x000000ffff047224 */ /* 0x000fc800078e0a0c */
[----:B------:R1:W3:Y:S02]  /*0190*/  F2I.FTZ.U32.TRUNC.NTZ R7, R6 ;  /* 0x0000000600077305 */ /* 0x0002e4000021f000 */
[----:B-1----:R-:W-:Y:S02]  /*01a0*/  IMAD.MOV.U32 R6, RZ, RZ, RZ ;  /* 0x000000ffff067224 */ /* 0x002fe400078e00ff */
[----:B---3--:R-:W-:-:S04]  /*01b0*/  IMAD.MOV R8, RZ, RZ, -R7 ;  /* 0x000000ffff087224 */ /* 0x008fc800078e0a07 */
[----:B------:R-:W-:Y:S02]  /*01c0*/  IMAD R11, R8, R9, RZ ;  /* 0x00000009080b7224 */ /* 0x000fe400078e02ff */
[----:B------:R-:W-:Y:S02]  /*01d0*/  IMAD.MOV.U32 R8, RZ, RZ, R10 ;  /* 0x000000ffff087224 */ /* 0x000fe400078e000a */
[----:B------:R-:W-:-:S06]  /*01e0*/  IMAD.HI.U32 R7, R7, R11, R6 ;  /* 0x0000000b07077227 */ /* 0x000fcc00078e0006 */
[----:B------:R-:W-:-:S04]  /*01f0*/  IMAD.HI.U32 R7, R7, R8, RZ ;  /* 0x0000000807077227 */ /* 0x000fc800078e00ff */
[----:B------:R-:W-:-:S05]  /*0200*/  IMAD R4, R7, R4, R8 ;  /* 0x0000000407047224 */ /* 0x000fca00078e0208 */
[----:B------:R-:W-:-:S13]  /*0210*/  ISETP.GT.U32.AND P1, PT, R9, R4, PT ;  /* 0x000000040900720c */ /* 0x000fda0003f24070 */
[----:B------:R-:W-:Y:S02]  /*0220*/  @!P1 IMAD.IADD R4, R4, 0x1, -R9 ;  /* 0x0000000104049824 */ /* 0x000fe400078e0a09 */
[----:B------:R-:W-:Y:S01]  /*0230*/  @!P1 VIADD R7, R7, 0x1 ;  /* 0x0000000107079836 */ /* 0x000fe20000000000 */
[----:B------:R-:W-:Y:S02]  /*0240*/  ISETP.NE.AND P1, PT, R0, RZ, PT ;  /* 0x000000ff0000720c */ /* 0x000fe40003f25270 */
[----:B------:R-:W-:Y:S02]  /*0250*/  ISETP.GE.U32.AND P0, PT, R4, R9, PT ;  /* 0x000000090400720c */ /* 0x000fe40003f06070 */
[----:B------:R-:W-:-:S04]  /*0260*/  LOP3.LUT R4, R5, R0, RZ, 0x3c, !PT ;  /* 0x0000000005047212 */ /* 0x000fc800078e3cff */
[----:B------:R-:W-:Y:S01]  /*0270*/  ISETP.GE.AND P2, PT, R4, RZ, PT ;  /* 0x000000ff0400720c */ /* 0x000fe20003f46270 */
[----:B------:R-:W-:-:S06]  /*0280*/  VIADD R4, R2, 0x7f ;  /* 0x0000007f02047836 */ /* 0x000fcc0000000000 */
[----:B------:R-:W-:-:S04]  /*0290*/  @P0 VIADD R7, R7, 0x1 ;  /* 0x0000000107070836 */ /* 0x000fc80000000000 */
[----:B------:R-:W-:Y:S01]  /*02a0*/  IMAD.MOV.U32 R6, RZ, RZ, R7 ;  /* 0x000000ffff067224 */ /* 0x000fe200078e0007 */
[----:B------:R-:W-:-:S03]  /*02b0*/  SHF.R.S32.HI R7, RZ, 0x1f, R4 ;  /* 0x0000001fff077819 */ /* 0x000fc60000011404 */
[----:B------:R-:W-:Y:S01]  /*02c0*/  @!P2 IMAD.MOV R6, RZ, RZ, -R6 ;  /* 0x000000ffff06a224 */ /* 0x000fe200078e0a06 */
[----:B------:R-:W-:Y:S02]  /*02d0*/  @!P1 LOP3.LUT R6, RZ, R0, RZ, 0x33, !PT ;  /* 0x00000000ff069212 */ /* 0x000fe400078e33ff */
[----:B------:R-:W-:-:S03]  /*02e0*/  LEA.HI R7, R7, R4, RZ, 0x7 ;  /* 0x0000000407077211 */ /* 0x000fc600078f38ff */
[----:B------:R-:W-:Y:S02]  /*02f0*/  IMAD.SHL.U32 R4, R6, 0x8, RZ ;  /* 0x0000000806047824 */ /* 0x000fe400078e00ff */
[----:B------:R-:W-:-:S03]  /*0300*/  IMAD.MOV R6, RZ, RZ, -R6 ;  /* 0x000000ffff067224 */ /* 0x000fc600078e0a06 */
[----:B------:R-:W-:Y:S01]  /*0310*/  LEA.HI.SX32 R7, R7, -R4, 0x19 ;  /* 0x8000000407077211 */ /* 0x000fe200078fcaff */
[----:B------:R-:W-:Y:S02]  /*0320*/  IMAD R15, R0, R6, R5 ;  /* 0x00000006000f7224 */ /* 0x000fe400078e0205 */
[----:B------:R-:W-:Y:S01]  /*0330*/  IMAD.MOV.U32 R6, RZ, RZ, RZ ;  /* 0x000000ffff067224 */ /* 0x000fe200078e00ff */
[----:B------:R-:W-:Y:S02]  /*0340*/  VIMNMX R8, PT, PT, R7, 0x8, PT ;  /* 0x0000000807087848 */ /* 0x000fe40003fe0100 */
[----:B------:R-:W-:Y:S02]  /*0350*/  IABS R13, R15 ;  /* 0x0000000f000d7213 */ /* 0x000fe40000000000 */
[----:B------:R-:W-:-:S04]  /*0360*/  IABS R11, R8 ;  /* 0x00000008000b7213 */ /* 0x000fc80000000000 */
[----:B------:R-:W1:Y:S08]  /*0370*/  I2F.RP R9, R11 ;  /* 0x0000000b00097306 */ /* 0x000e700000209400 */
[----:B-1----:R-:W1:Y:S02]  /*0380*/  MUFU.RCP R9, R9 ;  /* 0x0000000900097308 */ /* 0x002e640000001000 */
[----:B-1----:R-:W-:-:S06]  /*0390*/  VIADD R7, R9, 0xffffffe ;  /* 0x0ffffffe09077836 */ /* 0x002fcc0000000000 */
[----:B------:R-:W1:Y:S02]  /*03a0*/  F2I.FTZ.U32.TRUNC.NTZ R7, R7 ;  /* 0x0000000700077305 */ /* 0x000e64000021f000 */
[----:B-1----:R-:W-:-:S04]  /*03b0*/  IMAD.MOV R10, RZ, RZ, -R7 ;  /* 0x000000ffff0a7224 */ /* 0x002fc800078e0a07 */
[----:B------:R-:W-:-:S04]  /*03c0*/  IMAD.MOV.U32 R0, RZ, RZ, R10 ;  /* 0x000000ffff007224 */ /* 0x000fc800078e000a */
[----:B------:R-:W-:Y:S01]  /*03d0*/  IMAD R5, R0, R11, RZ ;  /* 0x0000000b00057224 */ /* 0x000fe200078e02ff */
[----:B------:R-:W-:-:S03]  /*03e0*/  IABS R0, R8 ;  /* 0x0000000800007213 */ /* 0x000fc60000000000 */
[----:B------:R-:W-:-:S04]  /*03f0*/  IMAD.HI.U32 R6, R7, R5, R6 ;  /* 0x0000000507067227 */ /* 0x000fc800078e0006 */
[----:B------:R-:W-:Y:S02]  /*0400*/  IMAD.MOV R0, RZ, RZ, -R0 ;  /* 0x000000ffff007224 */ /* 0x000fe400078e0a00 */
        /* <DEDUP_REMOVED lines=8> */
[----:B------:R-:W-:Y:S02]  /*0490*/  ISETP.GE.AND P2, PT, R0, RZ, PT ;  /* 0x000000ff0000720c */ /* 0x000fe40003f46270 */
[----:B--2---:R-:W-:-:S05]  /*04a0*/  LOP3.LUT R0, R23, 0x7f, RZ, 0xc0, !PT ;  /* 0x0000007f17007812 */ /* 0x004fca00078ec0ff */
[----:B------:R-:W-:-:S06]  /*04b0*/  @P0 VIADD R6, R6, 0x1 ;  /* 0x0000000106060836 */ /* 0x000fcc0000000000 */
[----:B------:R-:W-:Y:S01]  /*04c0*/  @!P2 IMAD.MOV R6, RZ, RZ, -R6 ;  /* 0x000000ffff06a224 */ /* 0x000fe200078e0a06 */
[----:B------:R-:W-:-:S05]  /*04d0*/  @!P1 LOP3.LUT R6, RZ, R8, RZ, 0x33, !PT ;  /* 0x00000008ff069212 */ /* 0x000fca00078e33ff */
[----:B------:R-:W-:Y:S02]  /*04e0*/  IMAD.MOV R5, RZ, RZ, -R6 ;  /* 0x000000ffff057224 */ /* 0x000fe400078e0a06 */
[----:B------:R-:W-:Y:S02]  /*04f0*/  IMAD.SHL.U32 R17, R6, 0x100, RZ ;  /* 0x0000010006117824 */ /* 0x000fe400078e00ff */
[----:B------:R-:W-:-:S04]  /*0500*/  IMAD R5, R8, R5, R15 ;  /* 0x0000000508057224 */ /* 0x000fc800078e020f */
[----:B------:R-:W-:Y:S01]  /*0510*/  IMAD.IADD R5, R4, 0x1, R5 ;  /* 0x0000000104057824 */ /* 0x000fe200078e0205 */
[----:B------:R-:W-:-:S03]  /*0520*/  SHF.R.U32.HI R4, RZ, 0x7, R23 ;  /* 0x00000007ff047819 */ /* 0x000fc60000011617 */
[----:B------:R-:W-:Y:S01]  /*0530*/  IMAD R18, R5, 0x80, R0 ;  /* 0x0000008005127824 */ /* 0x000fe200078e0200 */
[----:B------:R-:W-:-:S04]  /*0540*/  SGXT.U32 R14, R4, 0x2 ;  /* 0x00000002040e781a */ /* 0x000fc80000000000 */
[----:B------:R1:W-:Y:S01]  /*0550*/  STL [R1+0x27c], R18 ;  /* 0x00027c1201007387 */ /* 0x0003e20000100800 */
[C---:B------:R-:W-:Y:S02]  /*0560*/  LOP3.LUT R4, R14.reuse, 0x4, RZ, 0xfc, !PT ;  /* 0x000000040e047812 */ /* 0x040fe400078efcff */
[C---:B------:R-:W-:Y:S01]  /*0570*/  LOP3.LUT R0, R14.reuse, 0x8, RZ, 0xfc, !PT ;  /* 0x000000080e007812 */ /* 0x040fe200078efcff */
[----:B------:R1:W-:Y:S01]  /*0580*/  STL [R1+0x130], R17 ;  /* 0x0001301101007387 */ /* 0x0003e20000100800 */
[C---:B------:R-:W-:Y:S02]  /*0590*/  LOP3.LUT R4, R14.reuse, 0xc, RZ, 0xfc, !PT ;  /* 0x0000000c0e047812 */ /* 0x040fe400078efcff */
[C---:B------:R-:W-:Y:S02]  /*05a0*/  LOP3.LUT R0, R14.reuse, 0x10, RZ, 0xfc, !PT ;  /* 0x000000100e007812 */ /* 0x040fe400078efcff */
[C---:B------:R-:W-:Y:S02]  /*05b0*/  LOP3.LUT R5, R14.reuse, 0x14, RZ, 0xfc, !PT ;  /* 0x000000140e057812 */ /* 0x040fe400078efcff */
[----:B------:R-:W-:-:S02]  /*05c0*/  LOP3.LUT R4, R14, 0x18, RZ, 0xfc, !PT ;  /* 0x000000180e047812 */ /* 0x000fc400078efcff */
[----:B------:R-:W-:Y:S01]  /*05d0*/  LOP3.LUT R0, R14, 0x1c, RZ, 0xfc, !PT ;  /* 0x0000001c0e007812 */ /* 0x000fe200078efcff */
[----:B01----:R-:W-:Y:S06]  /*05e0*/  BRA.U UP0, `(.L_x_0) ;  /* 0x0000000500147547 */ /* 0x003fec000b800000 */
[C---:B------:R-:W-:Y:S01]  /*05f0*/  IMAD.SHL.U32 R3, R23.reuse, 0x2, RZ ;  /* 0x0000000217037824 */ /* 0x040fe200078e00ff */
[----:B------:R-:W-:Y:S01]  /*0600*/  SHF.R.U32.HI R0, RZ, 0x2, R23 ;  /* 0x00000002ff007819 */ /* 0x000fe20000011617 */
[----:B------:R-:W-:Y:S01]  /*0610*/  IMAD.SHL.U32 R2, R23, 0x8, RZ ;  /* 0x0000000817027824 */ /* 0x000fe200078e00ff */
[----:B------:R-:W-:Y:S02]  /*0620*/  CS2R R24, SRZ ;  /* 0x0000000000187805 */ /* 0x000fe4000001ff00 */
[----:B------:R-:W-:Y:S01]  /*0630*/  CS2R R26, SRZ ;  /* 0x00000000001a7805 */ /* 0x000fe2000001ff00 */
[----:B------:R0:W-:Y:S04]  /*0640*/  STL [R1+0x274], R3 ;  /* 0x0002740301007387 */ /* 0x0001e80000100800 */
[----:B------:R0:W-:Y:S04]  /*0650*/  STL [R1+0x270], R2 ;  /* 0x0002700201007387 */ /* 0x0001e80000100800 */
[----:B------:R0:W-:Y:S04]  /*0660*/  STL [R1+0x10], RZ ;  /* 0x000010ff01007387 */ /* 0x0001e80000100800 */
[----:B------:R0:W-:Y:S04]  /*0670*/  STL [R1+0x278], R0 ;  /* 0x0002780001007387 */ /* 0x0001e80000100800 */
[----:B------:R0:W-:Y:S04]  /*0680*/  STL [R1+0x14], RZ ;  /* 0x000014ff01007387 */ /* 0x0001e80000100800 */
        /* <DEDUP_REMOVED lines=54> */
[----:B------:R0:W-:Y:S04]  /*09f0*/  STL [R1], RZ ;  /* 0x000000ff01007387 */ /* 0x0001e80000100800 */
[----:B------:R0:W-:Y:S04]  /*0a00*/  STL [R1+0x4], RZ ;  /* 0x000004ff01007387 */ /* 0x0001e80000100800 */
[----:B------:R0:W-:Y:S04]  /*0a10*/  STL [R1+0x8], RZ ;  /* 0x000008ff01007387 */ /* 0x0001e80000100800 */
[----:B------:R0:W-:Y:S01]  /*0a20*/  STL [R1+0xc], RZ ;  /* 0x00000cff01007387 */ /* 0x0001e20000100800 */
[----:B------:R-:W-:Y:S05]  /*0a30*/  BRA `(.L_x_1) ;  /* 0x0000005800a07947 */ /* 0x000fea0003800000 */
.L_x_0:
[----:B------:R-:W-:Y:S01]  /*0a40*/  IABS R11, R2 ;  /* 0x00000002000b7213 */ /* 0x000fe20000000000 */
[----:B------:R0:W-:Y:S01]  /*0a50*/  STL [R1+0x280], R3 ;  /* 0x0002800301007387 */ /* 0x0001e20000100800 */
[----:B------:R-:W-:Y:S01]  /*0a60*/  IABS R0, R3 ;  /* 0x0000000300007213 */ /* 0x000fe20000000000 */
[----:B------:R-:W1:Y:S01]  /*0a70*/  LDCU UR10, c[0x0][0x3b0] ;  /* 0x00007600ff0a77ac */ /* 0x000e620008000800 */
[----:B------:R-:W2:Y:S01]  /*0a80*/  I2F.RP R7, R11 ;  /* 0x0000000b00077306 */ /* 0x000ea20000209400 */
[----:B------:R-:W-:Y:S02]  /*0a90*/  IABS R28, R18 ;  /* 0x00000012001c7213 */ /* 0x000fe40000000000 */
[----:B------:R-:W-:Y:S01]  /*0aa0*/  LEA.HI R29, R23, R17, RZ, 0x1b ;  /* 0x00000011171d7211 */ /* 0x000fe200078fd8ff */
[----:B------:R-:W3:Y:S01]  /*0ab0*/  LDCU.128 UR12, c[0x0][0x380] ;  /* 0x00007000ff0c77ac */ /* 0x000ee20008000c00 */
[----:B------:R-:W-:-:S03]  /*0ac0*/  ISETP.GE.AND P2, PT, R18, RZ, PT ;  /* 0x000000ff1200720c */ /* 0x000fc60003f46270 */
[----:B------:R-:W4:Y:S01]  /*0ad0*/  I2F.RP R6, R0 ;  /* 0x0000000000067306 */ /* 0x000f220000209400 */
[----:B------:R-:W-:Y:S01]  /*0ae0*/  VIADD R15, R29, 0x90 ;  /* 0x000000901d0f7836 */ /* 0x000fe20000000000 */
[----:B------:R-:W5:Y:S06]  /*0af0*/  LDCU UR11, c[0x0][0x3a4] ;  /* 0x00007480ff0b77ac */ /* 0x000f6c0008000800 */
[----:B--2---:R-:W2:Y:S08]  /*0b00*/  MUFU.RCP R7, R7 ;  /* 0x0000000700077308 */ /* 0x004eb00000001000 */
[----:B----4-:R-:W4:Y:S01]  /*0b10*/  MUFU.RCP R6, R6 ;  /* 0x0000000600067308 */ /* 0x010f220000001000 */
[----:B--2---:R-:W-:-:S07]  /*0b20*/  VIADD R4, R7, 0xffffffe ;  /* 0x0ffffffe07047836 */ /* 0x004fce0000000000 */
[----:B------:R2:W0:Y:S01]  /*0b30*/  F2I.FTZ.U32.TRUNC.NTZ R5, R4 ;  /* 0x0000000400057305 */ /* 0x000422000021f000 */
[----:B----4-:R-:W-:Y:S02]  /*0b40*/  VIADD R24, R6, 0xffffffe ;  /* 0x0ffffffe06187836 */ /* 0x010fe40000000000 */
[----:B------:R-:W-:-:S05]  /*0b50*/  VIADD R6, R29, 0xd0 ;  /* 0x000000d01d067836 */ /* 0x000fca0000000000 */
[----:B------:R4:W1:Y:S01]  /*0b60*/  F2I.FTZ.U32.TRUNC.NTZ R25, R24 ;  /* 0x0000001800197305 */ /* 0x000862000021f000 */
[----:B--2---:R-:W-:Y:S01]  /*0b70*/  IMAD.MOV.U32 R4, RZ, RZ, RZ ;  /* 0x000000ffff047224 */ /* 0x004fe200078e00ff */
[----:B------:R-:W-:Y:S01]  /*0b80*/  ISETP.GE.AND P3, PT, R6, RZ, PT ;  /* 0x000000ff0600720c */ /* 0x000fe20003f66270 */
[----:B0-----:R-:W-:Y:S02]  /*0b90*/  IMAD.MOV R8, RZ, RZ, -R5 ;  /* 0x000000ffff087224 */ /* 0x001fe400078e0a05 */
[----:B----4-:R-:W-:Y:S02]  /*0ba0*/  IMAD.MOV.U32 R24, RZ, RZ, RZ ;  /* 0x000000ffff187224 */ /* 0x010fe400078e00ff */
[----:B------:R-:W-:Y:S01]  /*0bb0*/  IMAD R9, R8, R11, RZ ;  /* 0x0000000b08097224 */ /* 0x000fe200078e02ff */
[----:B------:R-:W-:-:S03]  /*0bc0*/  IABS R8, R6 ;  /* 0x0000000600087213 */ /* 0x000fc60000000000 */
[----:B------:R-:W-:Y:S01]  /*0bd0*/  IMAD.HI.U32 R5, R5, R9, R4 ;  /* 0x0000000905057227 */ /* 0x000fe200078e0004 */
[----:B------:R-:W-:-:S03]  /*0be0*/  IABS R9, R15 ;  /* 0x0000000f00097213 */ /* 0x000fc60000000000 */
[----:B-1----:R-:W-:Y:S02]  /*0bf0*/  IMAD.MOV R7, RZ, RZ, -R25 ;  /* 0x000000ffff077224 */ /* 0x002fe400078e0a19 */
[----:B------:R-:W-:-:S04]  /*0c00*/  IMAD.HI.U32 R5, R5, R28, RZ ;  /* 0x0000001c05057227 */ /* 0x000fc800078e00ff */
[----:B------:R-:W-:Y:S02]  /*0c10*/  IMAD.MOV R4, RZ, RZ, -R5 ;  /* 0x000000ffff047224 */ /* 0x000fe400078e0a05 */
[----:B------:R-:W-:Y:S02]  /*0c20*/  VIADD R5, R29, 0xf0 ;  /* 0x000000f01d057836 */ /* 0x000fe40000000000 */
[----:B------:R-:W-:Y:S02]  /*0c30*/  IMAD R28, R11, R4, R28 ;  /* 0x000000040b1c7224 */ /* 0x000fe400078e021c */
[----:B------:R-:W-:Y:S01]  /*0c40*/  IMAD R7, R7, R0, RZ ;  /* 0x0000000007077224 */ /* 0x000fe200078e02ff */
[----:B------:R-:W-:Y:S01]  /*0c50*/  ISETP.GE.AND P0, PT, R5, RZ, PT ;  /* 0x000000ff0500720c */ /* 0x000fe20003f06270 */
[----:B------:R-:W-:Y:S01]  /*0c60*/  VIADD R4, R29, 0x70 ;  /* 0x000000701d047836 */ /* 0x000fe20000000000 */
[----:B------:R-:W-:Y:S01]  /*0c70*/  ISETP.GT.U32.AND P1, PT, R11, R28, PT ;  /* 0x0000001c0b00720c */ /* 0x000fe20003f24070 */
[----:B------:R-:W-:Y:S01]  /*0c80*/  IMAD.HI.U32 R24, R25, R7, R24 ;  /* 0x0000000719187227 */ /* 0x000fe200078e0018 */
[----:B------:R-:W-:-:S02]  /*0c90*/  IABS R5, R5 ;  /* 0x0000000500057213 */ /* 0x000fc40000000000 */
[----:B------:R-:W-:Y:S01]  /*0ca0*/  IABS R10, R4 ;  /* 0x00000004000a7213 */ /* 0x000fe20000000000 */
[----:B------:R-:W-:Y:S01]  /*0cb0*/  VIADD R7, R29, 0xb0 ;  /* 0x000000b01d077836 */ /* 0x000fe20000000000 */
[----:B------:R-:W-:Y:S01]  /*0cc0*/  LOP3.LUT R25, R23, 0x3, RZ, 0xc0, !PT ;  /* 0x0000000317197812 */ /* 0x000fe200078ec0ff */
[----:B------:R-:W-:Y:S02]  /*0cd0*/  IMAD.MOV.U32 R6, RZ, RZ, R5 ;  /* 0x000000ffff067224 */ /* 0x000fe400078e0005 */
[----:B------:R-:W-:Y:S01]  /*0ce0*/  IMAD.HI.U32 R5, R24, R9, RZ ;  /* 0x0000000918057227 */ /* 0x000fe200078e00ff */
[----:B------:R-:W-:Y:S02]  /*0cf0*/  ISETP.GE.AND P4, PT, R7, RZ, PT ;  /* 0x000000ff0700720c */ /* 0x000fe40003f86270 */
[----:B------:R-:W-:Y:S01]  /*0d00*/  IABS R7, R7 ;  /* 0x0000000700077213 */ /* 0x000fe20000000000 */
[----:B------:R-:W-:Y:S02]  /*0d10*/  @!P1 IMAD.IADD R28, R28, 0x1, -R11 ;  /* 0x000000011c1c9824 */ /* 0x000fe400078e0a0b */
[----:B------:R-:W-:-:S03]  /*0d20*/  IMAD.HI.U32 R16, R24, R6, RZ ;  /* 0x0000000618107227 */ /* 0x000fc600078e00ff */
[----:B------:R-:W-:Y:S01]  /*0d30*/  ISETP.GT.U32.AND P1, PT, R11, R28, PT ;  /* 0x0000001c0b00720c */ /* 0x000fe20003f24070 */
[----:B------:R-:W-:Y:S02]  /*0d40*/  IMAD.MOV R16, RZ, RZ, -R16 ;  /* 0x000000ffff107224 */ /* 0x000fe400078e0a10 */
[----:B------:R-:W-:Y:S02]  /*0d50*/  IMAD.MOV R5, RZ, RZ, -R5 ;  /* 0x000000ffff057224 */ /* 0x000fe400078e0a05 */
[C---:B------:R-:W-:Y:S02]  /*0d60*/  IMAD R6, R0.reuse, R16, R6 ;  /* 0x0000001000067224 */ /* 0x040fe400078e0206 */
[----:B------:R-:W-:Y:S01]  /*0d70*/  IMAD R9, R0, R5, R9 ;  /* 0x0000000500097224 */ /* 0x000fe200078e0209 */
[----:B------:R-:W-:Y:S01]  /*0d80*/  SHF.R.U32.HI R5, RZ, 0x5, R23 ;  /* 0x00000005ff057819 */ /* 0x000fe20000011617 */
[----:B------:R-:W-:Y:S01]  /*0d90*/  IMAD.HI.U32 R12, R24, R10, RZ ;  /* 0x0000000a180c7227 */ /* 0x000fe200078e00ff */
[----:B------:R-:W-:-:S03]  /*0da0*/  ISETP.GT.U32.AND P6, PT, R0, R6, PT ;  /* 0x000000060000720c */ /* 0x000fc60003fc4070 */
[----:B------:R-:W-:Y:S01]  /*0db0*/  @!P1 IMAD.IADD R28, R28, 0x1, -R11 ;  /* 0x000000011c1c9824 */ /* 0x000fe200078e0a0b */
[----:B------:R-:W-:Y:S01]  /*0dc0*/  ISETP.NE.AND P1, PT, R2, RZ, PT ;  /* 0x000000ff0200720c */ /* 0x000fe20003f25270 */
[----:B------:R-:W-:Y:S01]  /*0dd0*/  IMAD.HI.U32 R14, R24, R8, RZ ;  /* 0x00000008180e7227 */ /* 0x000fe200078e00ff */
[----:B------:R-:W-:-:S03]  /*0de0*/  SGXT.U32 R11, R5, 0x4 ;  /* 0x00000004050b781a */ /* 0x000fc60000000000 */
[----:B------:R-:W-:Y:S01]  /*0df0*/  IMAD.MOV R12, RZ, RZ, -R12 ;  /* 0x000000ffff0c7224 */ /* 0x000fe200078e0a0c */
[----:B------:R-:W-:Y:S01]  /*0e00*/  LOP3.LUT R11, R17, R11, RZ, 0xfc, !PT ;  /* 0x0000000b110b7212 */ /* 0x000fe200078efcff */
[----:B------:R-:W-:Y:S02]  /*0e10*/  IMAD.MOV R14, RZ, RZ, -R14 ;  /* 0x000000ffff0e7224 */ /* 0x000fe400078e0a0e */
[----:B------:R-:W-:Y:S01]  /*0e20*/  VIADD R5, R29, 0x50 ;  /* 0x000000501d057836 */ /* 0x000fe20000000000 */
[C---:B------:R-:W-:Y:S01]  /*0e30*/  LOP3.LUT R27, R11.reuse, 0xe0, RZ, 0xfc, !PT ;  /* 0x000000e00b1b7812 */ /* 0x040fe200078efcff */
[----:B------:R-:W-:Y:S01]  /*0e40*/  IMAD R10, R0, R12, R10 ;  /* 0x0000000c000a7224 */ /* 0x000fe200078e020a */
[C---:B------:R-:W-:Y:S01]  /*0e50*/  LOP3.LUT R17, R11.reuse, 0xa0, RZ, 0xfc, !PT ;  /* 0x000000a00b117812 */ /* 0x040fe200078efcff */
[----:B------:R-:W-:Y:S01]  /*0e60*/  IMAD.HI.U32 R13, R24, R7, RZ ;  /* 0x00000007180d7227 */ /* 0x000fe200078e00ff */
[----:B------:R-:W-:Y:S02]  /*0e70*/  IABS R20, R5 ;  /* 0x0000000500147213 */ /* 0x000fe40000000000 */
[----:B------:R-:W-:Y:S01]  /*0e80*/  IABS R18, R27 ;  /* 0x0000001b00127213 */ /* 0x000fe20000000000 */
[----:B------:R-:W-:Y:S01]  /*0e90*/  IMAD R8, R0, R14, R8 ;  /* 0x0000000e00087224 */ /* 0x000fe200078e0208 */
[----:B------:R-:W-:Y:S01]  /*0ea0*/  LOP3.LUT R3, R11, 0x80, RZ, 0xfc, !PT ;  /* 0x000000800b037812 */ /* 0x000fe200078efcff */
[----:B------:R-:W-:-:S02]  /*0eb0*/  VIADD R12, R29, 0x30 ;  /* 0x000000301d0c7836 */ /* 0x000fc40000000000 */
[----:B------:R-:W-:Y:S01]  /*0ec0*/  @!P2 IMAD.MOV R28, RZ, RZ, -R28 ;  /* 0x000000ffff1ca224 */ /* 0x000fe200078e0a1c */
[----:B------:R-:W-:Y:S01]  /*0ed0*/  @!P1 LOP3.LUT R28, RZ, R2, RZ, 0x33, !PT ;  /* 0x00000002ff1c9212 */ /* 0x000fe200078e33ff */
[----:B------:R-:W-:Y:S01]  /*0ee0*/  IMAD.MOV R13, RZ, RZ, -R13 ;  /* 0x000000ffff0d7224 */ /* 0x000fe200078e0a0d */
[----:B------:R-:W-:Y:S01]  /*0ef0*/  IABS R21, R12 ;  /* 0x0000000c00157213 */ /* 0x000fe20000000000 */
[----:B------:R-:W-:Y:S01]  /*0f00*/  IMAD.HI.U32 R14, R24, R20, RZ ;  /* 0x00000014180e7227 */ /* 0x000fe200078e00ff */
[C---:B------:R-:W-:Y:S01]  /*0f10*/  ISETP.GT.U32.AND P1, PT, R0.reuse, R8, PT ;  /* 0x000000080000720c */ /* 0x040fe20003f24070 */
[----:B------:R0:W-:Y:S01]  /*0f20*/  STL [R1+0x284], R28 ;  /* 0x0002841c01007387 */ /* 0x0001e20000100800 */
[C---:B------:R-:W-:Y:S01]  /*0f30*/  ISETP.GT.U32.AND P2, PT, R0.reuse, R9, PT ;  /* 0x000000090000720c */ /* 0x040fe20003f44070 */
[----:B------:R-:W-:Y:S02]  /*0f40*/  IMAD R7, R0, R13, R7 ;  /* 0x0000000d00077224 */ /* 0x000fe400078e0207 */
[----:B------:R-:W-:Y:S01]  /*0f50*/  @!P6 IMAD.IADD R6, R6, 0x1, -R0 ;  /* 0x000000010606e824 */ /* 0x000fe200078e0a00 */
[----:B------:R-:W-:Y:S01]  /*0f60*/  ISETP.GT.U32.AND P6, PT, R0, R10, PT ;  /* 0x0000000a0000720c */ /* 0x000fe20003fc4070 */
[----:B------:R-:W-:Y:S01]  /*0f70*/  IMAD.HI.U32 R2, R24, R21, RZ ;  /* 0x0000001518027227 */ /* 0x000fe200078e00ff */
[C---:B------:R-:W-:Y:S01]  /*0f80*/  ISETP.GT.U32.AND P5, PT, R0.reuse, R7, PT ;  /* 0x000000070000720c */ /* 0x040fe20003fa4070 */
[----:B------:R1:W-:Y:S02]  /*0f90*/  STL [R1+0x288], R27 ;  /* 0x0002881b01007387 */ /* 0x0003e40000100800 */
[----:B------:R-:W-:Y:S01]  /*0fa0*/  IMAD.MOV R14, RZ, RZ, -R14 ;  /* 0x000000ffff0e7224 */ /* 0x000fe200078e0a0e */
[C---:B0-----:R-:W-:Y:S01]  /*0fb0*/  LOP3.LUT R28, R11.reuse, 0x60, RZ, 0xfc, !PT ;  /* 0x000000600b1c7812 */ /* 0x041fe200078efcff */
[----:B------:R-:W-:Y:S01]  /*0fc0*/  IMAD.MOV R2, RZ, RZ, -R2 ;  /* 0x000000ffff027224 */ /* 0x000fe200078e0a02 */
[----:B------:R-:W-:Y:S01]  /*0fd0*/  STL [R1+0xc], R17 ;  /* 0x00000c1101007387 */ /* 0x000fe20000100800 */
[C---:B------:R-:W-:Y:S01]  /*0fe0*/  IMAD R20, R0.reuse, R14, R20 ;  /* 0x0000000e00147224 */ /* 0x040fe200078e0214 */
[----:B------:R-:W-:Y:S01]  /*0ff0*/  LOP3.LUT R14, R11, 0xc0, RZ, 0xfc, !PT ;  /* 0x000000c00b0e7812 */ /* 0x000fe200078efcff */
[----:B------:R-:W-:Y:S01]  /*1000*/  IMAD R21, R0, R2, R21 ;  /* 0x0000000200157224 */ /* 0x000fe200078e0215 */
[----:B------:R0:W-:Y:S01]  /*1010*/  STL [R1+0x8], R3 ;  /* 0x0000080301007387 */ /* 0x0001e20000100800 */
[--C-:B------:R-:W-:Y:S01]  /*1020*/  @!P1 IMAD.IADD R8, R8, 0x1, -R0.reuse ;  /* 0x0000000108089824 */ /* 0x100fe200078e0a00 */
[----:B------:R-:W-:Y:S01]  /*1030*/  ISETP.GT.U32.AND P1, PT, R0, R20, PT ;  /* 0x000000140000720c */ /* 0x000fe20003f24070 */
[--C-:B------:R-:W-:Y:S01]  /*1040*/  @!P6 IMAD.IADD R10, R10, 0x1, -R0.reuse ;  /* 0x000000010a0ae824 */ /* 0x100fe200078e0a00 */
[C---:B------:R-:W-:Y:S01]  /*1050*/  ISETP.GT.U32.AND P6, PT, R0.reuse, R21, PT ;  /* 0x000000150000720c */ /* 0x040fe20003fc4070 */
[----:B------:R-:W-:Y:S01]  /*1060*/  VIADD R29, R29, 0x10 ;  /* 0x000000101d1d7836 */ /* 0x000fe20000000000 */
[----:B------:R-:W-:Y:S01]  /*1070*/  IABS R19, R14 ;  /* 0x0000000e00137213 */ /* 0x000fe20000000000 */
[--C-:B------:R-:W-:Y:S01]  /*1080*/  @!P5 IMAD.IADD R7, R7, 0x1, -R0.reuse ;  /* 0x000000010707d824 */ /* 0x100fe200078e0a00 */
[----:B------:R-:W-:Y:S01]  /*1090*/  ISETP.GT.U32.AND P5, PT, R0, R6, PT ;  /* 0x000000060000720c */ /* 0x000fe20003fa4070 */
[----:B------:R-:W-:Y:S01]  /*10a0*/  @!P2 IMAD.IADD R9, R9, 0x1, -R0 ;  /* 0x000000010909a824 */ /* 0x000fe200078e0a00 */
[----:B------:R-:W-:Y:S01]  /*10b0*/  IABS R16, R29 ;  /* 0x0000001d00107213 */ /* 0x000fe20000000000 */
[----:B------:R-:W-:Y:S01]  /*10c0*/  IMAD.HI.U32 R22, R24, R19, RZ ;  /* 0x0000001318167227 */ /* 0x000fe200078e00ff */
[----:B------:R-:W-:-:S03]  /*10d0*/  ISETP.GT.U32.AND P2, PT, R0, R8, PT ;  /* 0x000000080000720c */ /* 0x000fc60003f44070 */
[----:B------:R-:W-:Y:S01]  /*10e0*/  @!P1 IMAD.IADD R20, R20, 0x1, -R0 ;  /* 0x0000000114149824 */ /* 0x000fe200078e0a00 */
[----:B------:R-:W-:Y:S01]  /*10f0*/  ISETP.GT.U32.AND P1, PT, R0, R7, PT ;  /* 0x000000070000720c */ /* 0x000fe20003f24070 */
[----:B------:R-:W-:-:S04]  /*1100*/  IMAD.HI.U32 R13, R24, R16, RZ ;  /* 0x00000010180d7227 */ /* 0x000fc800078e00ff */
[--C-:B------:R-:W-:Y:S02]  /*1110*/  @!P6 IMAD.IADD R21, R21, 0x1, -R0.reuse ;  /* 0x000000011515e824 */ /* 0x100fe400078e0a00 */
[----:B------:R-:W-:Y:S02]  /*1120*/  IMAD.MOV R13, RZ, RZ, -R13 ;  /* 0x000000ffff0d7224 */ /* 0x000fe400078e0a0d */
[----:B------:R-:W-:Y:S01]  /*1130*/  @!P5 IMAD.IADD R6, R6, 0x1, -R0 ;  /* 0x000000010606d824 */ /* 0x000fe200078e0a00 */
[C---:B------:R-:W-:Y:S01]  /*1140*/  ISETP.GT.U32.AND P5, PT, R0.reuse, R10, PT ;  /* 0x0000000a0000720c */ /* 0x040fe20003fa4070 */
[C---:B------:R-:W-:Y:S01]  /*1150*/  IMAD R16, R0.reuse, R13, R16 ;  /* 0x0000000d00107224 */ /* 0x040fe200078e0210 */
[C---:B------:R-:W-:Y:S01]  /*1160*/  ISETP.GT.U32.AND P6, PT, R0.reuse, R21, PT ;  /* 0x000000150000720c */ /* 0x040fe20003fc4070 */
[----:B------:R-:W-:Y:S01]  /*1170*/  IMAD.MOV R22, RZ, RZ, -R22 ;  /* 0x000000ffff167224 */ /* 0x000fe200078e0a16 */
[----:B------:R-:W-:Y:S01]  /*1180*/  IABS R13, R17 ;  /* 0x00000011000d7213 */ /* 0x000fe20000000000 */
[----:B------:R-:W-:Y:S01]  /*1190*/  @!P1 IMAD.IADD R7, R7, 0x1, -R0 ;  /* 0x0000000107079824 */ /* 0x000fe200078e0a00 */
[C---:B------:R-:W-:Y:S01]  /*11a0*/  ISETP.GT.U32.AND P1, PT, R0.reuse, R16, PT ;  /* 0x000000100000720c */ /* 0x040fe20003f24070 */
[----:B------:R-:W-:Y:S01]  /*11b0*/  @!P0 IMAD.MOV R6, RZ, RZ, -R6 ;  /* 0x000000ffff068224 */ /* 0x000fe200078e0a06 */
[C---:B------:R-:W-:Y:S01]  /*11c0*/  ISETP.GT.U32.AND P0, PT, R0.reuse, R20, PT ;  /* 0x000000140000720c */ /* 0x040fe20003f04070 */
[----:B------:R-:W-:Y:S01]  /*11d0*/  IMAD R19, R0, R22, R19 ;  /* 0x0000001600137224 */ /* 0x000fe200078e0213 */
[----:B------:R-:W-:Y:S01]  /*11e0*/  SHF.R.U32.HI R22, RZ, 0x2, R23 ;  /* 0x00000002ff167819 */ /* 0x000fe20000011617 */
[----:B------:R-:W-:-:S03]  /*11f0*/  IMAD.HI.U32 R2, R24, R18, RZ ;  /* 0x0000001218027227 */ /* 0x000fc600078e00ff */
[----:B-1----:R-:W-:Y:S01]  /*1200*/  SGXT.U32 R27, R22, 0x3 ;  /* 0x00000003161b781a */ /* 0x002fe20000000000 */
[--C-:B------:R-:W-:Y:S01]  /*1210*/  @!P5 IMAD.IADD R10, R10, 0x1, -R0.reuse ;  /* 0x000000010a0ad824 */ /* 0x100fe200078e0a00 */
[----:B------:R-:W-:Y:S01]  /*1220*/  ISETP.GE.AND P5, PT, R15, RZ, PT ;  /* 0x000000ff0f00720c */ /* 0x000fe20003fa6270 */
[----:B------:R-:W-:Y:S01]  /*1230*/  @!P6 IMAD.IADD R21, R21, 0x1, -R0 ;  /* 0x000000011515e824 */ /* 0x000fe200078e0a00 */
[----:B------:R-:W-:Y:S01]  /*1240*/  ISETP.GT.U32.AND P6, PT, R0, R19, PT ;  /* 0x000000130000720c */ /* 0x000fe20003fc4070 */
[----:B------:R-:W-:-:S04]  /*1250*/  IMAD.HI.U32 R15, R24, R13, RZ ;  /* 0x0000000d180f7227 */ /* 0x000fc800078e00ff */
[----:B------:R-:W-:Y:S02]  /*1260*/  IMAD.MOV R2, RZ, RZ, -R2 ;  /* 0x000000ffff027224 */ /* 0x000fe400078e0a02 */
[----:B------:R-:W-:Y:S02]  /*1270*/  IMAD.MOV R15, RZ, RZ, -R15 ;  /* 0x000000ffff0f7224 */ /* 0x000fe400078e0a0f */
[--C-:B------:R-:W-:Y:S01]  /*1280*/  @!P1 IMAD.IADD R16, R16, 0x1, -R0.reuse ;  /* 0x0000000110109824 */ /* 0x100fe200078e0a00 */
[----:B------:R-:W-:Y:S01]  /*1290*/  ISETP.GE.AND P1, PT, R5, RZ, PT ;  /* 0x000000ff0500720c */ /* 0x000fe20003f26270 */
[----:B------:R-:W-:Y:S01]  /*12a0*/  @!P0 IMAD.IADD R20, R20, 0x1, -R0 ;  /* 0x0000000114148824 */ /* 0x000fe200078e0a00 */
[----:B------:R-:W-:Y:S01]  /*12b0*/  IABS R5, R28 ;  /* 0x0000001c00057213 */ /* 0x000fe20000000000 */
[----:B------:R-:W-:Y:S01]  /*12c0*/  IMAD R18, R0, R2, R18 ;  /* 0x0000000200127224 */ /* 0x000fe200078e0212 */
[----:B------:R-:W-:Y:S01]  /*12d0*/  ISETP.GE.AND P0, PT, R4, RZ, PT ;  /* 0x000000ff0400720c */ /* 0x000fe20003f06270 */
[----:B------:R-:W-:Y:S01]  /*12e0*/  IMAD R4, R0, R15, R13 ;  /* 0x0000000f00047224 */ /* 0x000fe200078e020d */
[----:B------:R-:W-:Y:S01]  /*12f0*/  IABS R2, R3 ;  /* 0x0000000300027213 */ /* 0x000fe20000000000 */
[----:B------:R-:W-:Y:S01]  /*1300*/  @!P2 IMAD.IADD R8, R8, 0x1, -R0 ;  /* 0x000000010808a824 */ /* 0x000fe200078e0a00 */
[----:B------:R-:W-:Y:S01]  /*1310*/  ISETP.GT.U32.AND P2, PT, R0, R9, PT ;  /* 0x000000090000720c */ /* 0x000fe20003f44070 */
[----:B------:R-:W-:Y:S01]  /*1320*/  IMAD.HI.U32 R26, R24, R5, RZ ;  /* 0x00000005181a7227 */ /* 0x000fe200078e00ff */
[----:B0-----:R-:W-:-:S02]  /*1330*/  LOP3.LUT R3, R11, 0x40, RZ, 0xfc, !PT ;  /* 0x000000400b037812 */ /* 0x001fc400078efcff */
[----:B------:R-:W-:Y:S01]  /*1340*/  IABS R15, R11 ;  /* 0x0000000b000f7213 */ /* 0x000fe20000000000 */
[----:B------:R-:W-:Y:S01]  /*1350*/  @!P6 IMAD.IADD R19, R19, 0x1, -R0 ;  /* 0x000000011313e824 */ /* 0x000fe200078e0a00 */
[----:B------:R-:W-:Y:S01]  /*1360*/  ISETP.GT.U32.AND P6, PT, R0, R4, PT ;  /* 0x000000040000720c */ /* 0x000fe20003fc4070 */
[----:B------:R-:W-:-:S04]  /*1370*/  IMAD.HI.U32 R17, R24, R2, RZ ;  /* 0x0000000218117227 */ /* 0x000fc800078e00ff */
[----:B------:R-:W-:Y:S02]  /*1380*/  IMAD.MOV R26, RZ, RZ, -R26 ;  /* 0x000000ffff1a7224 */ /* 0x000fe400078e0a1a */
[----:B------:R-:W-:Y:S02]  /*1390*/  IMAD.MOV R17, RZ, RZ, -R17 ;  /* 0x000000ffff117224 */ /* 0x000fe400078e0a11 */
[C---:B------:R-:W-:Y:S02]  /*13a0*/  IMAD R5, R0.reuse, R26, R5 ;  /* 0x0000001a00057224 */ /* 0x040fe400078e0205 */
[----:B------:R-:W0:Y:S01]  /*13b0*/  S2R R26, SR_TID.X ;  /* 0x00000000001a7919 */ /* 0x000e220000002100 */
[C---:B------:R-:W-:Y:S01]  /*13c0*/  IMAD R2, R0.reuse, R17, R2 ;  /* 0x0000001100027224 */ /* 0x040fe200078e0202 */
[----:B------:R-:W-:Y:S01]  /*13d0*/  LOP3.LUT R17, R11, 0x20, RZ, 0xfc, !PT ;  /* 0x000000200b117812 */ /* 0x000fe200078efcff */
[--C-:B------:R-:W-:Y:S01]  /*13e0*/  @!P2 IMAD.IADD R9, R9, 0x1, -R0.reuse ;  /* 0x000000010909a824 */ /* 0x100fe200078e0a00 */
[----:B------:R-:W-:Y:S01]  /*13f0*/  ISETP.GT.U32.AND P2, PT, R0, R18, PT ;  /* 0x000000120000720c */ /* 0x000fe20003f44070 */
[----:B------:R-:W-:Y:S01]  /*1400*/  @!P6 IMAD.IADD R4, R4, 0x1, -R0 ;  /* 0x000000010404e824 */ /* 0x000fe200078e0a00 */
[----:B------:R-:W-:Y:S01]  /*1410*/  ISETP.GT.U32.AND P6, PT, R0, R2, PT ;  /* 0x000000020000720c */ /* 0x000fe20003fc4070 */
[----:B------:R-:W-:Y:S01]  /*1420*/  @!P0 IMAD.MOV R10, RZ, RZ, -R10 ;  /* 0x000000ffff0a8224 */ /* 0x000fe200078e0a0a */
[----:B------:R-:W-:Y:S01]  /*1430*/  IABS R13, R17 ;  /* 0x00000011000d7213 */ /* 0x000fe20000000000 */
[----:B------:R-:W-:-:S02]  /*1440*/  IMAD.SHL.U32 R25, R25, 0x200, RZ ;  /* 0x0000020019197824 */ /* 0x000fc400078e00ff */
[----:B------:R-:W-:Y:S01]  /*1450*/  @!P3 IMAD.MOV R8, RZ, RZ, -R8 ;  /* 0x000000ffff08b224 */ /* 0x000fe200078e0a08 */
[----:B------:R-:W-:Y:S01]  /*1460*/  ISETP.GT.U32.AND P3, PT, R0, R16, PT ;  /* 0x000000100000720c */ /* 0x000fe20003f64070 */
[----:B------:R-:W-:Y:S01]  /*1470*/  @!P4 IMAD.MOV R7, RZ, RZ, -R7 ;  /* 0x000000ffff07c224 */ /* 0x000fe200078e0a07 */
[----:B------:R-:W-:Y:S01]  /*1480*/  LOP3.LUT R25, R25, R27, RZ, 0xfc, !PT ;  /* 0x0000001b19197212 */ /* 0x000fe200078efcff */
[----:B------:R-:W-:-:S04]  /*1490*/  IMAD.HI.U32 R23, R24, R13, RZ ;  /* 0x0000000d18177227 */ /* 0x000fc800078e00ff */
[--C-:B------:R-:W-:Y:S01]  /*14a0*/  @!P2 IMAD.IADD R18, R18, 0x1, -R0.reuse ;  /* 0x000000011212a824 */ /* 0x100fe200078e0a00 */
[----:B------:R-:W-:Y:S01]  /*14b0*/  ISETP.GE.AND P2, PT, R12, RZ, PT ;  /* 0x000000ff0c00720c */ /* 0x000fe20003f46270 */
[--C-:B------:R-:W-:Y:S01]  /*14c0*/  @!P6 IMAD.IADD R2, R2, 0x1, -R0.reuse ;  /* 0x000000010202e824 */ /* 0x100fe200078e0a00 */
[----:B------:R-:W-:Y:S01]  /*14d0*/  IABS R12, R3 ;  /* 0x00000003000c7213 */ /* 0x000fe20000000000 */
[----:B------:R-:W-:Y:S01]  /*14e0*/  IMAD.MOV R23, RZ, RZ, -R23 ;  /* 0x000000ffff177224 */ /* 0x000fe200078e0a17 */
[----:B------:R-:W-:Y:S01]  /*14f0*/  ISETP.GT.U32.AND P4, PT, R0, R18, PT ;  /* 0x000000120000720c */ /* 0x000fe20003f84070 */
[----:B------:R-:W-:Y:S01]  /*1500*/  @!P3 IMAD.IADD R16, R16, 0x1, -R0 ;  /* 0x000000011010b824 */ /* 0x000fe200078e0a00 */
[----:B------:R-:W-:Y:S01]  /*1510*/  ISETP.GT.U32.AND P0, PT, R0, R2, PT ;  /* 0x000000020000720c */ /* 0x000fe20003f04070 */
[----:B------:R-:W-:Y:S01]  /*1520*/  IMAD.HI.U32 R22, R24, R12, RZ ;  /* 0x0000000c18167227 */ /* 0x000fe200078e00ff */
[C---:B------:R-:W-:Y:S02]  /*1530*/  ISETP.GT.U32.AND P3, PT, R0.reuse, R5, PT ;  /* 0x000000050000720c */ /* 0x040fe40003f64070 */
[----:B------:R-:W-:Y:S01]  /*1540*/  ISETP.GT.U32.AND P6, PT, R0, R4, PT ;  /* 0x000000040000720c */ /* 0x000fe20003fc4070 */
[----:B------:R-:W-:-:S02]  /*1550*/  IMAD.MOV R22, RZ, RZ, -R22 ;  /* 0x000000ffff167224 */ /* 0x000fc400078e0a16 */
[----:B0-----:R-:W-:Y:S02]  /*1560*/  IMAD.SHL.U32 R27, R26, 0x2, RZ ;  /* 0x000000021a1b7824 */ /* 0x001fe400078e00ff */
[----:B------:R-:W-:Y:S02]  /*1570*/  IMAD R12, R0, R22, R12 ;  /* 0x00000016000c7224 */ /* 0x000fe400078e020c */
[----:B------:R-:W-:Y:S01]  /*1580*/  IMAD.SHL.U32 R22, R26, 0x8, RZ ;  /* 0x000000081a167824 */ /* 0x000fe200078e00ff */
[----:B------:R0:W-:Y:S01]  /*1590*/  STL [R1+0x274], R27 ;  /* 0x0002741b01007387 */ /* 0x0001e20000100800 */
[--C-:B------:R-:W-:Y:S01]  /*15a0*/  @!P0 IMAD.IADD R2, R2, 0x1, -R0.reuse ;  /* 0x0000000102028824 */ /* 0x100fe200078e0a00 */
[----:B------:R-:W-:Y:S01]  /*15b0*/  ISETP.GE.AND P0, PT, R29, RZ, PT ;  /* 0x000000ff1d00720c */ /* 0x000fe20003f06270 */
[----:B------:R-:W-:Y:S01]  /*15c0*/  @!P4 IMAD.IADD R18, R18, 0x1, -R0 ;  /* 0x000000011212c824 */ /* 0x000fe200078e0a00 */
[----:B------:R1:W-:Y:S01]  /*15d0*/  STL [R1+0x270], R22 ;  /* 0x0002701601007387 */ /* 0x0003e20000100800 */
[C---:B------:R-:W-:Y:S01]  /*15e0*/  ISETP.GT.U32.AND P4, PT, R0.reuse, R12, PT ;  /* 0x0000000c0000720c */ /* 0x040fe20003f84070 */
[----:B------:R-:W-:Y:S01]  /*15f0*/  IMAD R13, R0, R23, R13 ;  /* 0x00000017000d7224 */ /* 0x000fe200078e020d */
[----:B------:R-:W-:Y:S01]  /*1600*/  SHF.R.S32.HI R23, RZ, 0x2, R26 ;  /* 0x00000002ff177819 */ /* 0x000fe2000001141a */
[----:B------:R-:W2:Y:S01]  /*1610*/  LDL.LU R29, [R1+0x8] ;  /* 0x00000800011d7983 */ /* 0x000ea20000300800 */
[----:B------:R-:W-:-:S02]  /*1620*/  @!P3 IMAD.IADD R5, R5, 0x1, -R0 ;  /* 0x000000010505b824 */ /* 0x000fc400078e0a00 */
[----:B------:R-:W-:Y:S01]  /*1630*/  SGXT R23, R23, 0x1 ;  /* 0x000000011717781a */ /* 0x000fe20000000200 */
[----:B------:R-:W-:-:S03]  /*1640*/  IMAD.HI.U32 R24, R24, R15, RZ ;  /* 0x0000000f18187227 */ /* 0x000fc600078e00ff */
[----:B------:R-:W-:Y:S01]  /*1650*/  LOP3.LUT R23, R23, 0x90, RZ, 0xc0, !PT ;  /* 0x0000009017177812 */ /* 0x000fe200078ec0ff */
[----:B------:R-:W-:Y:S02]  /*1660*/  @!P1 IMAD.MOV R20, RZ, RZ, -R20 ;  /* 0x000000ffff149224 */ /* 0x000fe400078e0a14 */
[----:B------:R-:W-:Y:S01]  /*1670*/  @!P4 IMAD.IADD R12, R12, 0x1, -R0 ;  /* 0x000000010c0cc824 */ /* 0x000fe200078e0a00 */
[C---:B------:R-:W-:Y:S01]  /*1680*/  ISETP.GT.U32.AND P1, PT, R0.reuse, R5, PT ;  /* 0x000000050000720c */ /* 0x040fe20003f24070 */
[----:B------:R-:W-:Y:S01]  /*1690*/  @!P2 IMAD.MOV R21, RZ, RZ, -R21 ;  /* 0x000000ffff15a224 */ /* 0x000fe200078e0a15 */
[----:B------:R-:W-:Y:S01]  /*16a0*/  LOP3.LUT R23, R23, 0x10, R27, 0x78, !PT ;  /* 0x0000001017177812 */ /* 0x000fe200078e781b */
[----:B------:R-:W-:Y:S01]  /*16b0*/  IMAD.MOV R24, RZ, RZ, -R24 ;  /* 0x000000ffff187224 */ /* 0x000fe200078e0a18 */
[C---:B------:R-:W-:Y:S01]  /*16c0*/  ISETP.GT.U32.AND P2, PT, R0.reuse, R12, PT ;  /* 0x0000000c0000720c */ /* 0x040fe20003f44070 */
[----:B0-----:R-:W4:Y:S01]  /*16d0*/  LDL.LU R27, [R1+0x288] ;  /* 0x00028800011b7983 */ /* 0x001f220000300800 */
[----:B------:R-:W-:Y:S01]  /*16e0*/  @!P5 IMAD.MOV R9, RZ, RZ, -R9 ;  /* 0x000000ffff09d224 */ /* 0x000fe200078e0a09 */
[C---:B------:R-:W-:Y:S01]  /*16f0*/  ISETP.GT.U32.AND P5, PT, R0.reuse, R19, PT ;  /* 0x000000130000720c */ /* 0x040fe20003fa4070 */
[----:B------:R-:W-:Y:S01]  /*1700*/  IMAD R15, R0, R24, R15 ;  /* 0x00000018000f7224 */ /* 0x000fe200078e020f */
[----:B------:R-:W-:Y:S01]  /*1710*/  SHF.R.U32.HI R24, RZ, 0x4, R26 ;  /* 0x00000004ff187819 */ /* 0x000fe2000001161a */
[----:B------:R-:W-:-:S03]  /*1720*/  @!P6 IMAD.IADD R4, R4, 0x1, -R0 ;  /* 0x000000010404e824 */ /* 0x000fc600078e0a00 */
[----:B------:R-:W-:Y:S01]  /*1730*/  LOP3.LUT R25, R25, 0x10, R24, 0xf8, !PT ;  /* 0x0000001019197812 */ /* 0x000fe200078ef818 */
[--C-:B------:R-:W-:Y:S01]  /*1740*/  @!P1 IMAD.IADD R5, R5, 0x1, -R0.reuse ;  /* 0x0000000105059824 */ /* 0x100fe200078e0a00 */
[----:B------:R-:W3:Y:S01]  /*1750*/  LDL.LU R24, [R1+0xc] ;  /* 0x00000c0001187983 */ /* 0x000ee20000300800 */
[----:B------:R-:W-:Y:S01]  /*1760*/  ISETP.GE.AND P1, PT, R28, RZ, PT ;  /* 0x000000ff1c00720c */ /* 0x000fe20003f26270 */
[--C-:B------:R-:W-:Y:S01]  /*1770*/  @!P2 IMAD.IADD R12, R12, 0x1, -R0.reuse ;  /* 0x000000010c0ca824 */ /* 0x100fe200078e0a00 */
[----:B------:R-:W-:Y:S01]  /*1780*/  ISETP.GE.AND P2, PT, R3, RZ, PT ;  /* 0x000000ff0300720c */ /* 0x000fe20003f46270 */
[----:B------:R-:W5:Y:S01]  /*1790*/  LDL.LU R28, [R1+0x284] ;  /* 0x00028400011c7983 */ /* 0x000f620000300800 */
[C---:B------:R-:W-:Y:S01]  /*17a0*/  ISETP.GT.U32.AND P6, PT, R0.reuse, R15, PT ;  /* 0x0000000f0000720c */ /* 0x040fe20003fc4070 */
[--C-:B------:R-:W-:Y:S01]  /*17b0*/  @!P5 IMAD.IADD R19, R19, 0x1, -R0.reuse ;  /* 0x000000011313d824 */ /* 0x100fe200078e0a00 */
[----:B------:R-:W-:Y:S01]  /*17c0*/  ISETP.GT.U32.AND P5, PT, R0, R13, PT ;  /* 0x0000000d0000720c */ /* 0x000fe20003fa4070 */
[----:B------:R-:W3:Y:S10]  /*17d0*/  LDL.LU R3, [R1+0x280] ;  /* 0x0002800001037983 */ /* 0x000ef40000300800 */
[----:B------:R-:W-:-:S02]  /*17e0*/  @!P6 IMAD.IADD R15, R15, 0x1, -R0 ;  /* 0x000000010f0fe824 */ /* 0x000fc400078e0a00 */
[----:B------:R-:W-:Y:S01]  /*17f0*/  @!P5 IMAD.IADD R13, R13, 0x1, -R0 ;  /* 0x000000010d0dd824 */ /* 0x000fe200078e0a00 */
[----:B------:R-:W-:Y:S01]  /*1800*/  ISETP.GE.AND P5, PT, R14, RZ, PT ;  /* 0x000000ff0e00720c */ /* 0x000fe20003fa6270 */
[----:B------:R-:W-:-:S03]  /*1810*/  @!P0 IMAD.MOV R16, RZ, RZ, -R16 ;  /* 0x000000ffff108224 */ /* 0x000fc600078e0a10 */
[----:B------:R-:W-:Y:S02]  /*1820*/  ISETP.GT.U32.AND P0, PT, R0, R13, PT ;  /* 0x0000000d0000720c */ /* 0x000fe40003f04070 */
[----:B-1----:R-:W-:-:S07]  /*1830*/  LOP3.LUT R22, R22, 0x700, RZ, 0xc0, !PT ;  /* 0x0000070016167812 */ /* 0x002fce00078ec0ff */
[----:B------:R-:W-:Y:S01]  /*1840*/  @!P5 IMAD.MOV R19, RZ, RZ, -R19 ;  /* 0x000000ffff13d224 */ /* 0x000fe200078e0a13 */
[----:B------:R-:W-:Y:S02]  /*1850*/  ISETP.GT.U32.AND P5, PT, R0, R15, PT ;  /* 0x0000000f0000720c */ /* 0x000fe40003fa4070 */
[----:B------:R-:W-:Y:S01]  /*1860*/  ISETP.GE.AND P3, PT, R11, RZ, PT ;  /* 0x000000ff0b00720c */ /* 0x000fe20003f66270 */
[----:B------:R-:W-:Y:S01]  /*1870*/  @!P0 IMAD.IADD R13, R13, 0x1, -R0 ;  /* 0x000000010d0d8824 */ /* 0x000fe200078e0a00 */
[----:B------:R-:W-:Y:S02]  /*1880*/  ISETP.GE.AND P0, PT, R17, RZ, PT ;  /* 0x000000ff1100720c */ /* 0x000fe40003f06270 */
[----:B------:R-:W-:Y:S01]  /*1890*/  IADD3 R11, PT, PT, R23, UR5, R22 ;  /* 0x00000005170b7c10 */ /* 0x000fe2000fffe016 */
[----:B------:R-:W-:-:S06]  /*18a0*/  IMAD.SHL.U32 R22, R26, 0x80, RZ ;  /* 0x000000801a167824 */ /* 0x000fcc00078e00ff */
[----:B------:R-:W-:Y:S01]  /*18b0*/  @!P5 IMAD.IADD R15, R15, 0x1, -R0 ;  /* 0x000000010f0fd824 */ /* 0x000fe200078e0a00 */
[----:B------:R-:W-:Y:S01]  /*18c0*/  LOP3.LUT R22, R22, 0x800, RZ, 0xc0, !PT ;  /* 0x0000080016167812 */ /* 0x000fe200078ec0ff */
[----:B------:R-:W-:Y:S02]  /*18d0*/  @!P1 IMAD.MOV R5, RZ, RZ, -R5 ;  /* 0x000000ffff059224 */ /* 0x000fe400078e0a05 */
[----:B------:R-:W-:Y:S02]  /*18e0*/  @!P0 IMAD.MOV R13, RZ, RZ, -R13 ;  /* 0x000000ffff0d8224 */ /* 0x000fe400078e0a0d */
[----:B------:R-:W-:Y:S02]  /*18f0*/  @!P3 IMAD.MOV R15, RZ, RZ, -R15 ;  /* 0x000000ffff0fb224 */ /* 0x000fe400078e0a0f */
[----:B------:R-:W-:Y:S01]  /*1900*/  @!P2 IMAD.MOV R12, RZ, RZ, -R12 ;  /* 0x000000ffff0ca224 */ /* 0x000fe200078e0a0c */
[----:B--2---:R-:W-:Y:S02]  /*1910*/  ISETP.GE.AND P6, PT, R29, RZ, PT ;  /* 0x000000ff1d00720c */ /* 0x004fe40003fc6270 */
[----:B------:R-:W0:Y:S01]  /*1920*/  S2R R29, SR_TID.X ;  /* 0x00000000001d7919 */ /* 0x000e220000002100 */
[----:B----4-:R-:W-:-:S10]  /*1930*/  ISETP.GE.AND P4, PT, R27, RZ, PT ;  /* 0x000000ff1b00720c */ /* 0x010fd40003f86270 */
[----:B------:R-:W-:Y:S01]  /*1940*/  @!P6 IMAD.MOV R2, RZ, RZ, -R2 ;  /* 0x000000ffff02e224 */ /* 0x000fe200078e0a02 */
[----:B0-----:R-:W-:Y:S02]  /*1950*/  LOP3.LUT R29, R29, 0x3, RZ, 0xc0, !PT ;  /* 0x000000031d1d7812 */ /* 0x001fe400078ec0ff */
[----:B------:R-:W-:Y:S01]  /*1960*/  @!P4 IMAD.MOV R18, RZ, RZ, -R18 ;  /* 0x000000ffff12c224 */ /* 0x000fe200078e0a12 */
[----:B---3--:R-:W-:Y:S02]  /*1970*/  ISETP.NE.AND P5, PT, R3, RZ, PT ;  /* 0x000000ff0300720c */ /* 0x008fe40003fa5270 */
[----:B------:R-:W-:Y:S01]  /*1980*/  LOP3.LUT R3, RZ, R3, RZ, 0x33, !PT ;  /* 0x00000003ff037212 */ /* 0x000fe200078e33ff */
[----:B------:R-:W-:Y:S01]  /*1990*/  IMAD.SHL.U32 R14, R29, 0x20, RZ ;  /* 0x000000201d0e7824 */ /* 0x000fe200078e00ff */
[----:B------:R-:W-:Y:S02]  /*19a0*/  ISETP.GE.AND P4, PT, R24, RZ, PT ;  /* 0x000000ff1800720c */ /* 0x000fe40003f86270 */
[----:B------:R-:W-:-:S02]  /*19b0*/  SEL R6, R3, R6, !P5 ;  /* 0x0000000603067207 */ /* 0x000fc40006800000 */
[----:B------:R-:W-:Y:S02]  /*19c0*/  LOP3.LUT R17, R25, R14, RZ, 0xfc, !PT ;  /* 0x0000000e19117212 */ /* 0x000fe400078efcff */
[----:B------:R-:W-:Y:S02]  /*19d0*/  IADD3 R11, PT, PT, R14, R11, R22 ;  /* 0x0000000b0e0b7210 */ /* 0x000fe40007ffe016 */
[C---:B------:R-:W-:Y:S01]  /*19e0*/  SEL R9, R3.reuse, R9, !P5 ;  /* 0x0000000903097207 */ /* 0x040fe20006800000 */
[----:B------:R-:W-:Y:S01]  /*19f0*/  STL [R1+0xf0], R17 ;  /* 0x0000f01101007387 */ /* 0x000fe20000100800 */
[C---:B------:R-:W-:Y:S01]  /*1a00*/  SEL R5, R3.reuse, R5, !P5 ;  /* 0x0000000503057207 */ /* 0x040fe20006800000 */
[----:B------:R-:W-:Y:S01]  /*1a10*/  IMAD R6, R6, UR10, RZ ;  /* 0x0000000a06067c24 */ /* 0x000fe2000f8e02ff */
[C---:B------:R-:W-:Y:S01]  /*1a20*/  SEL R18, R3.reuse, R18, !P5 ;  /* 0x0000001203127207 */ /* 0x040fe20006800000 */
[----:B------:R0:W-:Y:S01]  /*1a30*/  STL [R1+0x264], R11 ;  /* 0x0002640b01007387 */ /* 0x0001e20000100800 */
[----:B------:R-:W-:-:S02]  /*1a40*/  SEL R8, R3, R8, !P5 ;  /* 0x0000000803087207 */ /* 0x000fc40006800000 */
[C---:B------:R-:W-:Y:S02]  /*1a50*/  SEL R16, R3.reuse, R16, !P5 ;  /* 0x0000001003107207 */ /* 0x040fe40006800000 */
[C---:B------:R-:W-:Y:S01]  /*1a60*/  SEL R13, R3.reuse, R13, !P5 ;  /* 0x0000000d030d7207 */ /* 0x040fe20006800000 */
[----:B------:R-:W-:Y:S01]  /*1a70*/  @!P4 IMAD.MOV R4, RZ, RZ, -R4 ;  /* 0x000000ffff04c224 */ /* 0x000fe200078e0a04 */
[----:B0-----:R-:W-:Y:S01]  /*1a80*/  SEL R11, R3, R2, !P5 ;  /* 0x00000002030b7207 */ /* 0x001fe20006800000 */
[----:B------:R-:W-:Y:S02]  /*1a90*/  IMAD R2, R9, UR10, RZ ;  /* 0x0000000a09027c24 */ /* 0x000fe4000f8e02ff */
[----:B------:R-:W-:Y:S01]  /*1aa0*/  IMAD R9, R5, UR10, RZ ;  /* 0x0000000a05097c24 */ /* 0x000fe2000f8e02ff */
[----:B------:R-:W-:Y:S01]  /*1ab0*/  IADD3 R5, P3, PT, R6, UR14, RZ ;  /* 0x0000000e06057c10 */ /* 0x000fe2000ff7e0ff */
[----:B------:R-:W-:Y:S01]  /*1ac0*/  IMAD R18, R18, UR10, RZ ;  /* 0x0000000a12127c24 */ /* 0x000fe2000f8e02ff */
[C---:B------:R-:W-:Y:S01]  /*1ad0*/  SEL R19, R3.reuse, R19, !P5 ;  /* 0x0000001303137207 */ /* 0x040fe20006800000 */
[----:B------:R-:W-:Y:S01]  /*1ae0*/  IMAD R8, R8, UR10, RZ ;  /* 0x0000000a08087c24 */ /* 0x000fe2000f8e02ff */
[----:B------:R-:W-:Y:S01]  /*1af0*/  SEL R7, R3, R7, !P5 ;  /* 0x0000000703077207 */ /* 0x000fe20006800000 */
[----:B------:R-:W-:-:S02]  /*1b00*/  IMAD R17, R16, UR10, RZ ;  /* 0x0000000a10117c24 */ /* 0x000fc4000f8e02ff */
[----:B------:R-:W-:Y:S01]  /*1b10*/  IMAD R16, R13, UR10, RZ ;  /* 0x0000000a0d107c24 */ /* 0x000fe2000f8e02ff */
[----:B------:R-:W-:Y:S01]  /*1b20*/  SHF.R.S32.HI R13, RZ, 0x1f, R6 ;  /* 0x0000001fff0d7819 */ /* 0x000fe20000011406 */
[----:B------:R0:W-:Y:S01]  /*1b30*/  STL [R1+0x160], R5 ;  /* 0x0001600501007387 */ /* 0x0001e20000100800 */
[----:B------:R-:W-:Y:S01]  /*1b40*/  SHF.R.S32.HI R14, RZ, 0x7, R26 ;  /* 0x00000007ff0e7819 */ /* 0x000fe2000001141a */
[----:B------:R-:W-:Y:S01]  /*1b50*/  IMAD R19, R19, UR10, RZ ;  /* 0x0000000a13137c24 */ /* 0x000fe2000f8e02ff */
[C---:B------:R-:W-:Y:S02]  /*1b60*/  SEL R0, R3.reuse, R4, !P5 ;  /* 0x0000000403007207 */ /* 0x040fe40006800000 */
[----:B------:R-:W-:Y:S02]  /*1b70*/  IADD3 R6, P2, PT, R18, UR14, RZ ;  /* 0x0000000e12067c10 */ /* 0x000fe4000ff5e0ff */
[C---:B------:R-:W-:Y:S02]  /*1b80*/  SEL R10, R3.reuse, R10, !P5 ;  /* 0x0000000a030a7207 */ /* 0x040fe40006800000 */
[----:B------:R-:W-:-:S02]  /*1b90*/  SEL R20, R3, R20, !P5 ;  /* 0x0000001403147207 */ /* 0x000fc40006800000 */
[C---:B------:R-:W-:Y:S02]  /*1ba0*/  SEL R21, R3.reuse, R21, !P5 ;  /* 0x0000001503157207 */ /* 0x040fe40006800000 */
[C---:B------:R-:W-:Y:S02]  /*1bb0*/  SEL R12, R3.reuse, R12, !P5 ;  /* 0x0000000c030c7207 */ /* 0x040fe40006800000 */
[----:B------:R-:W-:Y:S01]  /*1bc0*/  SEL R15, R3, R15, !P5 ;  /* 0x0000000f030f7207 */ /* 0x000fe20006800000 */
[----:B------:R-:W-:Y:S01]  /*1bd0*/  IMAD R3, R7, UR10, RZ ;  /* 0x0000000a07037c24 */ /* 0x000fe2000f8e02ff */
[----:B0-----:R-:W-:Y:S01]  /*1be0*/  IADD3 R5, P1, PT, R8, UR14, RZ ;  /* 0x0000000e08057c10 */ /* 0x001fe2000ff3e0ff */
[----:B------:R0:W-:Y:S01]  /*1bf0*/  STL [R1+0x168], R6 ;  /* 0x0001680601007387 */ /* 0x0001e20000100800 */
[----:B------:R-:W-:Y:S01]  /*1c00*/  SGXT R22, R14, 0x1 ;  /* 0x000000010e16781a */ /* 0x000fe20000000200 */
[----:B------:R-:W-:Y:S02]  /*1c10*/  IMAD R14, R0, UR10, RZ ;  /* 0x0000000a000e7c24 */ /* 0x000fe4000f8e02ff */
[----:B------:R1:W-:Y:S01]  /*1c20*/  STL [R1+0x170], R5 ;  /* 0x0001700501007387 */ /* 0x0003e20000100800 */
[----:B------:R-:W-:-:S02]  /*1c30*/  SHF.R.S32.HI R7, RZ, 0x1f, R3 ;  /* 0x0000001fff077819 */ /* 0x000fc40000011403 */
[----:B0-----:R-:W-:Y:S02]  /*1c40*/  IADD3 R6, P0, PT, R19, UR14, RZ ;  /* 0x0000000e13067c10 */ /* 0x001fe4000ff1e0ff */
[----:B-1----:R-:W-:Y:S01]  /*1c50*/  IADD3 R5, P4, PT, R3, UR14, RZ ;  /* 0x0000000e03057c10 */ /* 0x002fe2000ff9e0ff */
[----:B------:R-:W-:Y:S01]  /*1c60*/  IMAD R11, R11, UR10, RZ ;  /* 0x0000000a0b0b7c24 */ /* 0x000fe2000f8e02ff */
[----:B------:R-:W-:Y:S01]  /*1c70*/  IADD3 R3, P6, PT, R14, UR14, RZ ;  /* 0x0000000e0e037c10 */ /* 0x000fe2000ffde0ff */
[----:B------:R0:W-:Y:S01]  /*1c80*/  STL [R1+0x178], R6 ;  /* 0x0001780601007387 */ /* 0x0001e20000100800 */
[----:B------:R-:W-:Y:S01]  /*1c90*/  IMAD R0, R12, UR10, RZ ;  /* 0x0000000a0c007c24 */ /* 0x000fe2000f8e02ff */
[----:B------:R-:W-:Y:S02]  /*1ca0*/  SHF.R.S32.HI R12, RZ, 0x1f, R18 ;  /* 0x0000001fff0c7819 */ /* 0x000fe40000011412 */
[----:B------:R1:W-:Y:S01]  /*1cb0*/  STL [R1+0x180], R5 ;  /* 0x0001800501007387 */ /* 0x0003e20000100800 */
[----:B------:R-:W-:-:S03]  /*1cc0*/  IMAD R4, R10, UR10, RZ ;  /* 0x0000000a0a047c24 */ /* 0x000fc6000f8e02ff */
[----:B------:R2:W-:Y:S01]  /*1cd0*/  STL [R1+0x188], R3 ;  /* 0x0001880301007387 */ /* 0x0005e20000100800 */
[----:B0-----:R-:W-:Y:S02]  /*1ce0*/  SHF.R.S32.HI R6, RZ, 0x1f, R14 ;  /* 0x0000001fff067819 */ /* 0x001fe4000001140e */
[----:B------:R-:W-:Y:S02]  /*1cf0*/  IADD3.X R14, PT, PT, R13, UR15, RZ, P3, !PT ;  /* 0x0000000f0d0e7c10 */ /* 0x000fe40009ffe4ff */
[----:B-1----:R-:W-:Y:S02]  /*1d00*/  SHF.R.S32.HI R5, RZ, 0x1f, R2 ;  /* 0x0000001fff057819 */ /* 0x002fe40000011402 */
[----:B------:R-:W-:Y:S02]  /*1d10*/  IADD3 R2, P5, PT, R2, UR14, RZ ;  /* 0x0000000e02027c10 */ /* 0x000fe4000ffbe0ff */
[----:B--2---:R-:W-:Y:S02]  /*1d20*/  SHF.R.S32.HI R3, RZ, 0x1f, R11 ;  /* 0x0000001fff037819 */ /* 0x004fe4000001140b */
[----:B------:R-:W-:-:S02]  /*1d30*/  IADD3 R13, P3, PT, R11, UR14, RZ ;  /* 0x0000000e0b0d7c10 */ /* 0x000fc4000ff7e0ff */
[----:B------:R-:W-:Y:S01]  /*1d40*/  IADD3.X R11, PT, PT, R12, UR15, RZ, P2, !PT ;  /* 0x0000000f0c0b7c10 */ /* 0x000fe200097fe4ff */
[----:B------:R0:W-:Y:S01]  /*1d50*/  STL [R1+0x190], R2 ;  /* 0x0001900201007387 */ /* 0x0001e20000100800 */
[----:B------:R-:W-:Y:S01]  /*1d60*/  SHF.R.S32.HI R10, RZ, 0x1f, R8 ;  /* 0x0000001fff0a7819 */ /* 0x000fe20000011408 */
[----:B------:R-:W-:Y:S02]  /*1d70*/  IMAD R20, R20, UR10, RZ ;  /* 0x0000000a14147c24 */ /* 0x000fe4000f8e02ff */
[----:B------:R-:W-:Y:S01]  /*1d80*/  STL [R1+0x15c], R14 ;  /* 0x00015c0e01007387 */ /* 0x000fe20000100800 */
[----:B------:R-:W-:Y:S02]  /*1d90*/  SHF.R.S32.HI R8, RZ, 0x1f, R19 ;  /* 0x0000001fff087819 */ /* 0x000fe40000011413 */
[----:B------:R-:W-:Y:S01]  /*1da0*/  IADD3 R12, P2, PT, R4, UR14, RZ ;  /* 0x0000000e040c7c10 */ /* 0x000fe2000ff5e0ff */
[----:B------:R-:W-:Y:S01]  /*1db0*/  STL [R1+0x198], R13 ;  /* 0x0001980d01007387 */ /* 0x000fe20000100800 */
[----:B0-----:R-:W-:-:S03]  /*1dc0*/  SHF.R.S32.HI R2, RZ, 0x1f, R4 ;  /* 0x0000001fff027819 */ /* 0x001fc60000011404 */
[----:B------:R0:W-:Y:S01]  /*1dd0*/  STL [R1+0x164], R11 ;  /* 0x0001640b01007387 */ /* 0x0001e20000100800 */
[----:B------:R-:W-:Y:S01]  /*1de0*/  SHF.R.S32.HI R4, RZ, 0x1f, R9 ;  /* 0x0000001fff047819 */ /* 0x000fe20000011409 */
[----:B------:R-:W-:Y:S02]  /*1df0*/  IMAD R21, R21, UR10, RZ ;  /* 0x0000000a15157c24 */ /* 0x000fe4000f8e02ff */
[----:B------:R-:W-:Y:S01]  /*1e00*/  STL [R1+0x1a0], R12 ;  /* 0x0001a00c01007387 */ /* 0x000fe20000100800 */
[----:B0-----:R-:W-:Y:S02]  /*1e10*/  IADD3.X R11, PT, PT, R10, UR15, RZ, P1, !PT ;  /* 0x0000000f0a0b7c10 */ /* 0x001fe40008ffe4ff */
[----:B------:R-:W-:Y:S02]  /*1e20*/  IADD3 R9, P1, PT, R9, UR14, RZ ;  /* 0x0000000e09097c10 */ /* 0x000fe4000ff3e0ff */
[----:B------:R-:W-:Y:S01]  /*1e30*/  IADD3.X R10, PT, PT, R8, UR15, RZ, P0, !PT ;  /* 0x0000000f080a7c10 */ /* 0x000fe200087fe4ff */
[----:B------:R-:W-:Y:S01]  /*1e40*/  STL [R1+0x16c], R11 ;  /* 0x00016c0b01007387 */ /* 0x000fe20000100800 */
[----:B------:R-:W-:-:S03]  /*1e50*/  IADD3 R8, P0, PT, R20, UR14, RZ ;  /* 0x0000000e14087c10 */ /* 0x000fc6000ff1e0ff */
[----:B------:R0:W-:Y:S04]  /*1e60*/  STL [R1+0x1a8], R9 ;  /* 0x0001a80901007387 */ /* 0x0001e80000100800 */
[----:B------:R-:W-:Y:S04]  /*1e70*/  STL [R1+0x174], R10 ;  /* 0x0001740a01007387 */ /* 0x000fe80000100800 */
[----:B------:R1:W-:Y:S01]  /*1e80*/  STL [R1+0x1b0], R8 ;  /* 0x0001b00801007387 */ /* 0x0003e20000100800 */
[----:B0-----:R-:W-:Y:S02]  /*1e90*/  IADD3.X R9, PT, PT, R7, UR15, RZ, P4, !PT ;  /* 0x0000000f07097c10 */ /* 0x001fe4000a7fe4ff */
[----:B------:R-:W-:Y:S01]  /*1ea0*/  IADD3 R7, P4, PT, R0, UR14, RZ ;  /* 0x0000000e00077c10 */ /* 0x000fe2000ff9e0ff */
[----:B------:R-:W0:Y:S01]  /*1eb0*/  S2R R19, SR_TID.X ;  /* 0x0000000000137919 */ /* 0x000e220000002100 */
[----:B-1----:R-:W-:Y:S01]  /*1ec0*/  IADD3.X R8, PT, PT, R6, UR15, RZ, P6, !PT ;  /* 0x0000000f06087c10 */ /* 0x002fe2000b7fe4ff */
[----:B------:R-:W-:Y:S01]  /*1ed0*/  STL [R1+0x17c], R9 ;  /* 0x00017c0901007387 */ /* 0x000fe20000100800 */
[----:B------:R-:W-:-:S03]  /*1ee0*/  IADD3 R6, P6, PT, R21, UR14, RZ ;  /* 0x0000000e15067c10 */ /* 0x000fc6000ffde0ff */
[----:B------:R1:W-:Y:S01]  /*1ef0*/  STL [R1+0x1b8], R7 ;  /* 0x0001b80701007387 */ /* 0x0003e20000100800 */
[----:B------:R-:W-:Y:S01]  /*1f00*/  IMAD R15, R15, UR10, RZ ;  /* 0x0000000a0f0f7c24 */ /* 0x000fe2000f8e02ff */
[----:B------:R-:W-:Y:S01]  /*1f10*/  SHF.R.S32.HI R0, RZ, 0x1f, R0 ;  /* 0x0000001fff007819 */ /* 0x000fe20000011400 */
[----:B------:R-:W2:Y:S01]  /*1f20*/  LDCU UR10, c[0x0][0x3ac] ;  /* 0x00007580ff0a77ac */ /* 0x000ea20008000800 */
[----:B------:R-:W-:Y:S04]  /*1f30*/  STL [R1+0x184], R8 ;  /* 0x0001840801007387 */ /* 0x000fe80000100800 */
[----:B------:R3:W-:Y:S01]  /*1f40*/  STL [R1+0x1c0], R6 ;  /* 0x0001c00601007387 */ /* 0x0007e20000100800 */
[----:B-1----:R-:W-:Y:S02]  /*1f50*/  IADD3.X R7, PT, PT, R5, UR15, RZ, P5, !PT ;  /* 0x0000000f05077c10 */ /* 0x002fe4000affe4ff */
[----:B------:R-:W-:-:S03]  /*1f60*/  IADD3 R5, P5, PT, R16, UR14, RZ ;  /* 0x0000000e10057c10 */ /* 0x000fc6000ffbe0ff */
[----:B------:R-:W-:Y:S01]  /*1f70*/  STL [R1+0x18c], R7 ;  /* 0x00018c0701007387 */ /* 0x000fe20000100800 */
[----:B---3--:R-:W-:Y:S02]  /*1f80*/  IADD3.X R6, PT, PT, R3, UR15, RZ, P3, !PT ;  /* 0x0000000f03067c10 */ /* 0x008fe40009ffe4ff */
[----:B------:R-:W-:Y:S01]  /*1f90*/  IADD3 R3, P3, PT, R17, UR14, RZ ;  /* 0x0000000e11037c10 */ /* 0x000fe2000ff7e0ff */
[----:B------:R1:W-:Y:S04]  /*1fa0*/  STL [R1+0x1c8], R5 ;  /* 0x0001c80501007387 */ /* 0x0003e80000100800 */
[----:B------:R-:W-:Y:S04]  /*1fb0*/  STL [R1+0x194], R6 ;  /* 0x0001940601007387 */ /* 0x000fe80000100800 */
[----:B------:R3:W-:Y:S01]  /*1fc0*/  STL [R1+0x1d0], R3 ;  /* 0x0001d00301007387 */ /* 0x0007e20000100800 */
[----:B-1----:R-:W-:-:S02]  /*1fd0*/  IADD3.X R5, PT, PT, R2, UR15, RZ, P2, !PT ;  /* 0x0000000f02057c10 */ /* 0x002fc400097fe4ff */
[----:B------:R-:W-:-:S03]  /*1fe0*/  IADD3 R2, P2, PT, R15, UR14, RZ ;  /* 0x0000000e0f027c10 */ /* 0x000fc6000ff5e0ff */
[----:B------:R-:W-:Y:S01]  /*1ff0*/  STL [R1+0x19c], R5 ;  /* 0x00019c0501007387 */ /* 0x000fe20000100800 */
[----:B---3--:R-:W-:-:S03]  /*2000*/  IADD3.X R3, PT, PT, R4, UR15, RZ, P1, !PT ;  /* 0x0000000f04037c10 */ /* 0x008fc60008ffe4ff */
[----:B------:R1:W-:Y:S04]  /*2010*/  STL [R1+0x1d8], R2 ;  /* 0x0001d80201007387 */ /* 0x0003e80000100800 */
[----:B------:R3:W-:Y:S01]  /*2020*/  STL [R1+0x1a4], R3 ;  /* 0x0001a40301007387 */ /* 0x0007e20000100800 */
[----:B-1----:R-:W-:Y:S02]  /*2030*/  SHF.R.S32.HI R2, RZ, 0x1f, R20 ;  /* 0x0000001fff027819 */ /* 0x002fe40000011414 */
[----:B---3--:R-:W-:Y:S02]  /*2040*/  SHF.R.S32.HI R3, RZ, 0x1f, R21 ;  /* 0x0000001fff037819 */ /* 0x008fe40000011415 */
[----:B------:R-:W-:Y:S02]  /*2050*/  IADD3.X R7, PT, PT, R2, UR15, RZ, P0, !PT ;  /* 0x0000000f02077c10 */ /* 0x000fe400087fe4ff */
[----:B------:R-:W-:-:S02]  /*2060*/  IADD3.X R2, PT, PT, R0, UR15, RZ, P4, !PT ;  /* 0x0000000f00027c10 */ /* 0x000fc4000a7fe4ff */
[----:B------:R-:W-:Y:S02]  /*2070*/  SHF.R.S32.HI R4, RZ, 0x1f, R16 ;  /* 0x0000001fff047819 */ /* 0x000fe40000011410 */
[----:B------:R-:W-:Y:S02]  /*2080*/  IADD3.X R0, PT, PT, R3, UR15, RZ, P6, !PT ;  /* 0x0000000f03007c10 */ /* 0x000fe4000b7fe4ff */
[----:B------:R-:W-:Y:S01]  /*2090*/  SHF.R.S32.HI R5, RZ, 0x1f, R17 ;  /* 0x0000001fff057819 */ /* 0x000fe20000011411 */
[----:B------:R-:W-:Y:S01]  /*20a0*/  STL [R1+0x1ac], R7 ;  /* 0x0001ac0701007387 */ /* 0x000fe20000100800 */
[----:B------:R-:W-:Y:S02]  /*20b0*/  SHF.R.S32.HI R6, RZ, 0x1f, R15 ;  /* 0x0000001fff067819 */ /* 0x000fe4000001140f */
[----:B------:R-:W-:Y:S01]  /*20c0*/  IADD3.X R3, PT, PT, R4, UR15, RZ, P5, !PT ;  /* 0x0000000f04037c10 */ /* 0x000fe2000affe4ff */
[----:B------:R1:W-:Y:S04]  /*20d0*/  STL [R1+0x1b4], R2 ;  /* 0x0001b40201007387 */ /* 0x0003e80000100800 */
[----:B------:R3:W-:Y:S01]  /*20e0*/  STL [R1+0x1bc], R0 ;  /* 0x0001bc0001007387 */ /* 0x0007e20000100800 */
[----:B-1----:R-:W-:-:S02]  /*20f0*/  IADD3.X R2, PT, PT, R5, UR15, RZ, P3, !PT ;  /* 0x0000000f05027c10 */ /* 0x002fc40009ffe4ff */
[----:B0-----:R-:W-:Y:S02]  /*2100*/  SHF.R.U32.HI R5, RZ, 0x2, R19 ;  /* 0x00000002ff057819 */ /* 0x001fe40000011613 */
[----:B---3--:R-:W-:Y:S01]  /*2110*/  IADD3.X R0, PT, PT, R6, UR15, RZ, P2, !PT ;  /* 0x0000000f06007c10 */ /* 0x008fe200097fe4ff */
[----:B------:R-:W-:Y:S04]  /*2120*/  STL [R1+0x1c4], R3 ;  /* 0x0001c40301007387 */ /* 0x000fe80000100800 */
[----:B------:R0:W-:Y:S04]  /*2130*/  STL [R1+0x1cc], R2 ;  /* 0x0001cc0201007387 */ /* 0x0001e80000100800 */
[----:B------:R1:W-:Y:S04]  /*2140*/  STL [R1+0x1d4], R0 ;  /* 0x0001d40001007387 */ /* 0x0003e80000100800 */
[----:B------:R3:W-:Y:S04]  /*2150*/  STL [R1+0x278], R5 ;  /* 0x0002780501007387 */ /* 0x0007e80000100800 */
[----:B------:R-:W-:Y:S04]  /*2160*/  STL [R1+0x10], RZ ;  /* 0x000010ff01007387 */ /* 0x000fe80000100800 */
        /* <DEDUP_REMOVED lines=51> */
[----:B------:R-:W4:Y:S01]  /*24a0*/  LDL R18, [R1+0xf0] ;  /* 0x0000f00001127983 */ /* 0x000f220000100800 */
[----:B------:R-:W-:-:S04]  /*24b0*/  LOP3.LUT R23, R26, 0x180, RZ, 0xc0, !PT ;  /* 0x000001801a177812 */ /* 0x000fc800078ec0ff */
[----:B0-----:R-:W-:-:S04]  /*24c0*/  SHF.R.U32.HI R2, RZ, 0x4, R23 ;  /* 0x00000004ff027819 */ /* 0x001fc80000011617 */
[--C-:B------:R-:W-:Y:S02]  /*24d0*/  LOP3.LUT R3, R2, 0x1ff, R19.reuse, 0x78, !PT ;  /* 0x000001ff02037812 */ /* 0x100fe400078e7813 */
[----:B------:R-:W3:Y:S01]  /*24e0*/  LDC R2, c[0x0][0x3a8] ;  /* 0x0000ea00ff027b82 */ /* 0x000ee20000000800 */
[--C-:B------:R-:W-:Y:S02]  /*24f0*/  SHF.R.U32.HI R13, RZ, 0x7, R19.reuse ;  /* 0x00000007ff0d7819 */ /* 0x100fe40000011613 */
[----:B-1----:R-:W-:Y:S02]  /*2500*/  LOP3.LUT R0, R22, 0x90, RZ, 0xc0, !PT ;  /* 0x0000009016007812 */ /* 0x002fe400078ec0ff */
[----:B------:R-:W-:Y:S02]  /*2510*/  SGXT.U32 R13, R13, 0x2 ;  /* 0x000000020d0d781a */ /* 0x000fe40000000000 */
[----:B------:R-:W-:Y:S02]  /*2520*/  SHF.R.U32.HI R14, RZ, 0x7, R19 ;  /* 0x00000007ff0e7819 */ /* 0x000fe40000011613 */
[----:B------:R-:W-:-:S02]  /*2530*/  LOP3.LUT R4, R19, 0x1f, RZ, 0xc0, !PT ;  /* 0x0000001f13047812 */ /* 0x000fc400078ec0ff */
[--C-:B------:R-:W-:Y:S02]  /*2540*/  LOP3.LUT R0, R0, 0x17f, R19.reuse, 0x78, !PT ;  /* 0x0000017f00007812 */ /* 0x100fe400078e7813 */
[----:B------:R-:W-:Y:S02]  /*2550*/  SHF.R.U32.HI R27, RZ, 0x7, R19 ;  /* 0x00000007ff1b7819 */ /* 0x000fe40000011613 */
[----:B------:R-:W-:Y:S02]  /*2560*/  LOP3.LUT R19, R13, 0x1c, RZ, 0xfc, !PT ;  /* 0x0000001c0d137812 */ /* 0x000fe400078efcff */
[----:B------:R-:W-:Y:S02]  /*2570*/  SGXT.U32 R14, R14, 0x2 ;  /* 0x000000020e0e781a */ /* 0x000fe40000000000 */
[----:B------:R-:W-:Y:S02]  /*2580*/  SGXT.U32 R27, R27, 0x2 ;  /* 0x000000021b1b781a */ /* 0x000fe40000000000 */
[----:B------:R-:W-:Y:S01]  /*2590*/  LOP3.LUT R13, R13, 0x18, RZ, 0xfc, !PT ;  /* 0x000000180d0d7812 */ /* 0x000fe200078efcff */
[-C--:B---3--:R-:W-:Y:S01]  /*25a0*/  IMAD R5, R19, R2.reuse, RZ ;  /* 0x0000000213057224 */ /* 0x088fe200078e02ff */
[----:B------:R-:W-:Y:S01]  /*25b0*/  LOP3.LUT R19, R14, 0x14, RZ, 0xfc, !PT ;  /* 0x000000140e137812 */ /* 0x000fe200078efcff */
[----:B------:R-:W-:Y:S01]  /*25c0*/  STL [R1+0x20], RZ ;  /* 0x000020ff01007387 */ /* 0x000fe20000100800 */
[----:B------:R-:W-:-:S02]  /*25d0*/  IMAD R6, R27, R2, RZ ;  /* 0x000000021b067224 */ /* 0x000fc400078e02ff */
[-C--:B------:R-:W-:Y:S01]  /*25e0*/  IMAD R6, R13, R2.reuse, RZ ;  /* 0x000000020d067224 */ /* 0x080fe200078e02ff */
[----:B------:R-:W-:Y:S01]  /*25f0*/  STL [R1+0x24], RZ ;  /* 0x000024ff01007387 */ /* 0x000fe20000100800 */
[----:B------:R-:W-:Y:S01]  /*2600*/  LOP3.LUT R13, R14, 0x10, RZ, 0xfc, !PT ;  /* 0x000000100e0d7812 */ /* 0x000fe200078efcff */
[----:B------:R-:W-:Y:S02]  /*2610*/  IMAD R5, R19, R2, RZ ;  /* 0x0000000213057224 */ /* 0x000fe400078e02ff */
[----:B------:R-:W-:Y:S01]  /*2620*/  STL [R1+0x28], RZ ;  /* 0x000028ff01007387 */ /* 0x000fe20000100800 */
[C---:B------:R-:W-:Y:S02]  /*2630*/  LOP3.LUT R14, R27.reuse, 0xc, RZ, 0xfc, !PT ;  /* 0x0000000c1b0e7812 */ /* 0x040fe400078efcff */
[C---:B------:R-:W-:Y:S01]  /*2640*/  LOP3.LUT R19, R27.reuse, 0x8, RZ, 0xfc, !PT ;  /* 0x000000081b137812 */ /* 0x040fe200078efcff */
[----:B------:R-:W-:Y:S01]  /*2650*/  STL [R1+0x2c], RZ ;  /* 0x00002cff01007387 */ /* 0x000fe20000100800 */
[----:B------:R-:W-:-:S03]  /*2660*/  LOP3.LUT R27, R27, 0x4, RZ, 0xfc, !PT ;  /* 0x000000041b1b7812 */ /* 0x000fc600078efcff */
[----:B------:R-:W-:Y:S01]  /*2670*/  STL [R1], RZ ;  /* 0x000000ff01007387 */ /* 0x000fe20000100800 */
[----:B------:R-:W-:-:S03]  /*2680*/  IMAD R5, R13, R2, RZ ;  /* 0x000000020d057224 */ /* 0x000fc600078e02ff */
[----:B------:R-:W-:Y:S01]  /*2690*/  STL [R1+0x4], RZ ;  /* 0x000004ff01007387 */ /* 0x000fe20000100800 */
[----:B------:R-:W-:-:S03]  /*26a0*/  IMAD R5, R19, R2, RZ ;  /* 0x0000000213057224 */ /* 0x000fc600078e02ff */
[----:B------:R-:W-:Y:S04]  /*26b0*/  STL [R1+0x8], RZ ;  /* 0x000008ff01007387 */ /* 0x000fe80000100800 */
[----:B------:R-:W-:Y:S04]  /*26c0*/  STL [R1+0xc], RZ ;  /* 0x00000cff01007387 */ /* 0x000fe80000100800 */
[----:B------:R0:W-:Y:S01]  /*26d0*/  STL [R1+0x26c], R6 ;  /* 0x00026c0601007387 */ /* 0x0001e20000100800 */
[----:B--2---:R-:W-:Y:S02]  /*26e0*/  IMAD R4, R4, UR10, RZ ;  /* 0x0000000a04047c24 */ /* 0x004fe4000f8e02ff */
[----:B0-----:R-:W-:-:S02]  /*26f0*/  IMAD R6, R14, R2, RZ ;  /* 0x000000020e067224 */ /* 0x001fc400078e02ff */
[----:B------:R-:W-:Y:S01]  /*2700*/  IMAD R2, R27, R2, RZ ;  /* 0x000000021b027224 */ /* 0x000fe200078e02ff */
[----:B------:R-:W-:-:S04]  /*2710*/  SHF.R.S32.HI R5, RZ, 0x1f, R4 ;  /* 0x0000001fff057819 */ /* 0x000fc80000011404 */
[----:B------:R0:W-:Y:S01]  /*2720*/  STL [R1+0x268], R2 ;  /* 0x0002680201007387 */ /* 0x0001e20000100800 */
[C---:B------:R-:W-:Y:S02]  /*2730*/  LOP3.LUT R4, R3.reuse, 0x40, RZ, 0x3c, !PT ;  /* 0x0000004003047812 */ /* 0x040fe400078e3cff */
[C---:B0-----:R-:W-:Y:S02]  /*2740*/  LOP3.LUT R2, R3.reuse, 0x20, RZ, 0x3c, !PT ;  /* 0x0000002003027812 */ /* 0x041fe400078e3cff */
[----:B------:R-:W-:Y:S01]  /*2750*/  LOP3.LUT R3, R3, 0x60, RZ, 0x3c, !PT ;  /* 0x0000006003037812 */ /* 0x000fe200078e3cff */
[----:B-----5:R-:W-:Y:S01]  /*2760*/  IMAD R28, R28, UR11, RZ ;  /* 0x0000000b1c1c7c24 */ /* 0x020fe2000f8e02ff */
[----:B------:R-:W-:-:S04]  /*2770*/  USHF.R.S32.HI UR6, URZ, 0x1f, UR4 ;  /* 0x0000001fff067899 */ /* 0x000fc80008011404 */
[C---:B------:R-:W-:Y:S01]  /*2780*/  IADD3 R29, P1, PT, R28.reuse, UR12, RZ ;  /* 0x0000000c1c1d7c10 */ /* 0x040fe2000ff3e0ff */
[----:B------:R-:W-:Y:S01]  /*2790*/  ULEA.HI UR6, UR6, UR4, URZ, 0x5 ;  /* 0x0000000406067291 */ /* 0x000fe2000f8f28ff */
[----:B------:R-:W-:Y:S01]  /*27a0*/  CS2R R24, SRZ ;  /* 0x0000000000187805 */ /* 0x000fe2000001ff00 */
[----:B------:R-:W-:Y:S01]  /*27b0*/  USHF.L.U32 UR4, UR10, 0x5, URZ ;  /* 0x000000050a047899 */ /* 0x000fe200080006ff */
[----:B------:R-:W-:Y:S02]  /*27c0*/  LEA.HI.X.SX32 R28, R28, UR13, 0x1, P1 ;  /* 0x0000000d1c1c7c11 */ /* 0x000fe400088f0eff */
[----:B------:R-:W-:Y:S01]  /*27d0*/  CS2R R26, SRZ ;  /* 0x00000000001a7805 */ /* 0x000fe2000001ff00 */
[----:B------:R-:W-:Y:S02]  /*27e0*/  USHF.R.S32.HI UR6, URZ, 0x5, UR6 ;  /* 0x00000005ff067899 */ /* 0x000fe40008011406 */
[----:B------:R-:W-:Y:S01]  /*27f0*/  USHF.R.S32.HI UR10, URZ, 0x1f, UR4 ;  /* 0x0000001fff0a7899 */ /* 0x000fe20008011404 */
[----:B----4-:R-:W-:-:S02]  /*2800*/  LOP3.LUT R2, R18, 0x10, RZ, 0x3c, !PT ;  /* 0x0000001012027812 */ /* 0x010fc400078e3cff */
[C---:B------:R-:W-:Y:S02]  /*2810*/  LOP3.LUT R4, R18.reuse, 0x20, RZ, 0x3c, !PT ;  /* 0x0000002012047812 */ /* 0x040fe400078e3cff */
[C---:B------:R-:W-:Y:S01]  /*2820*/  LOP3.LUT R3, R18.reuse, 0x30, RZ, 0x3c, !PT ;  /* 0x0000003012037812 */ /* 0x040fe200078e3cff */
[----:B------:R0:W-:Y:S04]  /*2830*/  STL [R1+0x10c], R2 ;  /* 0x00010c0201007387 */ /* 0x0001e80000100800 */
[----:B------:R1:W-:Y:S01]  /*2840*/  STL [R1+0x108], R4 ;  /* 0x0001080401007387 */ /* 0x0003e20000100800 */
[----:B0-----:R-:W-:-:S03]  /*2850*/  LOP3.LUT R2, R18, 0x40, RZ, 0x3c, !PT ;  /* 0x0000004012027812 */ /* 0x001fc600078e3cff */
[----:B------:R0:W-:Y:S01]  /*2860*/  STL [R1+0x104], R3 ;  /* 0x0001040301007387 */ /* 0x0001e20000100800 */
[----:B-1----:R-:W-:-:S03]  /*2870*/  LOP3.LUT R4, R18, 0x50, RZ, 0x3c, !PT ;  /* 0x0000005012047812 */ /* 0x002fc600078e3cff */
[----:B------:R1:W-:Y:S01]  /*2880*/  STL [R1+0x100], R2 ;  /* 0x0001000201007387 */ /* 0x0003e20000100800 */
[C---:B0-----:R-:W-:Y:S02]  /*2890*/  LOP3.LUT R3, R18.reuse, 0x60, RZ, 0x3c, !PT ;  /* 0x0000006012037812 */ /* 0x041fe400078e3cff */
[----:B-1----:R-:W-:Y:S01]  /*28a0*/  LOP3.LUT R2, R18, 0x70, RZ, 0x3c, !PT ;  /* 0x0000007012027812 */ /* 0x002fe200078e3cff */
[----:B------:R0:W-:Y:S04]  /*28b0*/  STL [R1+0xfc], R4 ;  /* 0x0000fc0401007387 */ /* 0x0001e80000100800 */
[----:B------:R0:W-:Y:S04]  /*28c0*/  STL [R1+0xf4], R2 ;  /* 0x0000f40201007387 */ /* 0x0001e80000100800 */
[----:B------:R0:W-:Y:S02]  /*28d0*/  STL [R1+0xf8], R3 ;  /* 0x0000f80301007387 */ /* 0x0001e40000100800 */
.L_x_2:
[----:B------:R-:W-:Y:S01]  /*28e0*/  STL [R1+0x3ac], R24 ;  /* 0x0003ac1801007387 */ /* 0x000fe20000100800 */
[----:B0-----:R-:W0:Y:S01]  /*28f0*/  S2R R2, SR_TID.X ;  /* 0x0000000000027919 */ /* 0x001e220000002100 */
[----:B------:R-:W1:Y:S01]  /*2900*/  S2R R4, SR_TID.X ;  /* 0x0000000000047919 */ /* 0x000e620000002100 */
[----:B------:R-:W2:Y:S01]  /*2910*/  S2R R6, SR_TID.X ;  /* 0x0000000000067919 */ /* 0x000ea20000002100 */
[----:B------:R-:W-:Y:S01]  /*2920*/  PRMT R15, RZ, 0x7610, R15 ;  /* 0x00007610ff0f7816 */ /* 0x000fe2000000000f */
[----:B------:R-:W3:Y:S01]  /*2930*/  LDCU UR12, c[0x0][0x3ac] ;  /* 0x00007580ff0c77ac */ /* 0x000ee20008000800 */
[----:B------:R4:W-:Y:S01]  /*2940*/  STL [R1+0x3a8], R25 ;  /* 0x0003a81901007387 */ /* 0x0009e20000100800 */
[----:B------:R-:W-:Y:S01]  /*2950*/  PRMT R12, RZ, 0x7610, R12 ;  /* 0x00007610ff0c7816 */ /* 0x000fe2000000000c */
[----:B------:R-:W0:Y:S02]  /*2960*/  LDCU UR11, c[0x0][0x3ac] ;  /* 0x00007580ff0b77ac */ /* 0x000e240008000800 */
[----:B------:R3:W-:Y:S01]  /*2970*/  STL [R1+0x3a4], R26 ;  /* 0x0003a41a01007387 */ /* 0x0007e20000100800 */
[----:B----4-:R-:W4:Y:S03]  /*2980*/  LDC R25, c[0x0][0x3a8] ;  /* 0x0000ea00ff197b82 */ /* 0x010f260000000800 */
[----:B---3--:R-:W3:Y:S04]  /*2990*/  LDL R26, [R1+0x268] ;  /* 0x00026800011a7983 */ /* 0x008ee80000100800 */
[----:B------:R1:W-:Y:S01]  /*29a0*/  STL [R1+0x3a0], R27 ;  /* 0x0003a01b01007387 */ /* 0x0003e20000100800 */
[----:B0-----:R-:W-:-:S04]  /*29b0*/  SHF.R.U32.HI R2, RZ, 0x7, R2 ;  /* 0x00000007ff027819 */ /* 0x001fc80000011602 */
[----:B------:R-:W-:Y:S01]  /*29c0*/  SGXT.U32 R2, R2, 0x2 ;  /* 0x000000020202781a */ /* 0x000fe20000000000 */
[----:B-1----:R-:W0:Y:S01]  /*29d0*/  S2R R27, SR_TID.X ;  /* 0x00000000001b7919 */ /* 0x002e220000002100 */
[----:B------:R-:W-:Y:S02]  /*29e0*/  SHF.R.U32.HI R7, RZ, 0x7, R4 ;  /* 0x00000007ff077819 */ /* 0x000fe40000011604 */
[----:B--2---:R-:W-:Y:S01]  /*29f0*/  SHF.R.U32.HI R24, RZ, 0x7, R6 ;  /* 0x00000007ff187819 */ /* 0x004fe20000011606 */
[C---:B----4-:R-:W-:Y:S01]  /*2a00*/  IMAD R25, R2.reuse, R25, RZ ;  /* 0x0000001902197224 */ /* 0x050fe200078e02ff */
[----:B------:R-:W-:Y:S02]  /*2a10*/  LOP3.LUT R2, R2, 0x4, RZ, 0xfc, !PT ;  /* 0x0000000402027812 */ /* 0x000fe400078efcff */
[----:B------:R-:W-:Y:S02]  /*2a20*/  SGXT.U32 R7, R7, 0x2 ;  /* 0x000000020707781a */ /* 0x000fe40000000000 */
[----:B------:R-:W-:-:S02]  /*2a30*/  ISETP.GE.AND P3, PT, R2, UR7, PT ;  /* 0x0000000702007c0c */ /* 0x000fc4000bf66270 */
[----:B------:R-:W-:Y:S02]  /*2a40*/  IADD3 R2, P0, PT, R25, R29, RZ ;  /* 0x0000001d19027210 */ /* 0x000fe40007f1e0ff */
[----:B------:R-:W-:Y:S02]  /*2a50*/  LOP3.LUT R7, R7, 0x8, RZ, 0xfc, !PT ;  /* 0x0000000807077812 */ /* 0x000fe400078efcff */
[----:B------:R-:W-:Y:S02]  /*2a60*/  LEA.HI.X.SX32 R3, R25, R28, 0x1, P0 ;  /* 0x0000001c19037211 */ /* 0x000fe400000f0eff */
[----:B------:R-:W-:Y:S02]  /*2a70*/  ISETP.GE.AND P0, PT, R7, UR7, PT ;  /* 0x0000000707007c0c */ /* 0x000fe4000bf06270 */
[----:B------:R-:W1:Y:S01]  /*2a80*/  LDC R7, c[0x0][0x3a8] ;  /* 0x0000ea00ff077b82 */ /* 0x000e620000000800 */
[----:B------:R-:W-:Y:S02]  /*2a90*/  SGXT.U32 R24, R24, 0x2 ;  /* 0x000000021818781a */ /* 0x000fe40000000000 */
[----:B0-----:R-:W-:-:S04]  /*2aa0*/  SHF.R.U32.HI R25, RZ, 0x7, R27 ;  /* 0x00000007ff197819 */ /* 0x001fc8000001161b */
[----:B------:R-:W-:Y:S02]  /*2ab0*/  SGXT.U32 R25, R25, 0x2 ;  /* 0x000000021919781a */ /* 0x000fe40000000000 */
[----:B------:R-:W-:Y:S02]  /*2ac0*/  ISETP.GE.AND P1, PT, R24, UR7, PT ;  /* 0x0000000718007c0c */ /* 0x000fe4000bf26270 */
[----:B------:R-:W-:Y:S02]  /*2ad0*/  PRMT R14, RZ, 0x7610, R14 ;  /* 0x00007610ff0e7816 */ /* 0x000fe4000000000e */
[----:B------:R-:W-:-:S09]  /*2ae0*/  PRMT R11, RZ, 0x7610, R11 ;  /* 0x00007610ff0b7816 */ /* 0x000fd2000000000b */
[----:B------:R-:W2:Y:S01]  /*2af0*/  @!P1 LDG.E.U8 R14, desc[UR8][R2.64] ;  /* 0x00000008020e9981 */ /* 0x000ea2000c1e1100 */
[----:B---3--:R-:W-:Y:S01]  /*2b00*/  IADD3 R4, P2, PT, R26, R29, RZ ;  /* 0x0000001d1a047210 */ /* 0x008fe20007f5e0ff */
[----:B------:R-:W-:Y:S01]  /*2b10*/  IMAD.MOV.U32 R5, RZ, RZ, R26 ;  /* 0x000000ffff057224 */ /* 0x000fe200078e001a */
[----:B------:R-:W-:Y:S02]  /*2b20*/  SHF.R.U32.HI R26, RZ, 0x7, R6 ;  /* 0x00000007ff1a7819 */ /* 0x000fe40000011606 */
[----:B------:R-:W-:-:S05]  /*2b30*/  LOP3.LUT R6, R25, 0x8, RZ, 0xfc, !PT ;  /* 0x0000000819067812 */ /* 0x000fca00078efcff */
[----:B-1----:R-:W-:Y:S01]  /*2b40*/  IMAD R6, R6, R7, RZ ;  /* 0x0000000706067224 */ /* 0x002fe200078e02ff */
[----:B------:R-:W-:Y:S02]  /*2b50*/  SHF.R.U32.HI R7, RZ, 0x7, R27 ;  /* 0x00000007ff077819 */ /* 0x000fe4000001161b */
[----:B------:R-:W0:Y:S01]  /*2b60*/  LDC R27, c[0x0][0x3a8] ;  /* 0x0000ea00ff1b7b82 */ /* 0x000e220000000800 */
[----:B------:R-:W-:Y:S02]  /*2b70*/  SGXT.U32 R26, R26, 0x2 ;  /* 0x000000021a1a781a */ /* 0x000fe40000000000 */
[----:B------:R-:W-:Y:S02]  /*2b80*/  SGXT.U32 R7, R7, 0x2 ;  /* 0x000000020707781a */ /* 0x000fe40000000000 */
[----:B------:R-:W-:-:S04]  /*2b90*/  LOP3.LUT R26, R26, 0x10, RZ, 0xfc, !PT ;  /* 0x000000101a1a7812 */ /* 0x000fc800078efcff */
[----:B------:R-:W-:Y:S02]  /*2ba0*/  ISETP.GE.AND P4, PT, R26, UR7, PT ;  /* 0x000000071a007c0c */ /* 0x000fe4000bf86270 */
[----:B------:R-:W-:Y:S02]  /*2bb0*/  LOP3.LUT R26, R7, 0x10, RZ, 0xfc, !PT ;  /* 0x00000010071a7812 */ /* 0x000fe400078efcff */
[----:B------:R-:W-:-:S05]  /*2bc0*/  LEA.HI.X.SX32 R5, R5, R28, 0x1, P2 ;  /* 0x0000001c05057211 */ /* 0x000fca00010f0eff */
[----:B------:R1:W3:Y:S01]  /*2bd0*/  @!P3 LDG.E.U8 R15, desc[UR8][R4.64] ;  /* 0x00000008040fb981 */ /* 0x0002e2000c1e1100 */
[----:B0-----:R-:W-:Y:S02]  /*2be0*/  IMAD R26, R26, R27, RZ ;  /* 0x0000001b1a1a7224 */ /* 0x001fe400078e02ff */
[----:B------:R-:W0:Y:S02]  /*2bf0*/  LDC R27, c[0x0][0x3a8] ;  /* 0x0000ea00ff1b7b82 */ /* 0x000e240000000800 */
[----:B-1----:R-:W-:Y:S01]  /*2c00*/  IMAD.MOV.U32 R5, RZ, RZ, R26 ;  /* 0x000000ffff057224 */ /* 0x002fe200078e001a */
[----:B------:R-:W-:Y:S02]  /*2c10*/  IADD3 R4, P2, PT, R26, R29, RZ ;  /* 0x0000001d1a047210 */ /* 0x000fe40007f5e0ff */
[----:B------:R-:W-:Y:S02]  /*2c20*/  LOP3.LUT R26, R25, 0x14, RZ, 0xfc, !PT ;  /* 0x00000014191a7812 */ /* 0x000fe400078efcff */
[----:B------:R-:W1:Y:S01]  /*2c30*/  S2R R25, SR_TID.X ;  /* 0x0000000000197919 */ /* 0x000e620000002100 */
[----:B------:R-:W-:-:S02]  /*2c40*/  LEA.HI.X.SX32 R5, R5, R28, 0x1, P2 ;  /* 0x0000001c05057211 */ /* 0x000fc400010f0eff */
[----:B------:R-:W-:-:S03]  /*2c50*/  LOP3.LUT R7, R7, 0x14, RZ, 0xfc, !PT ;  /* 0x0000001407077812 */ /* 0x000fc600078efcff */
[----:B------:R4:W2:Y:S01]  /*2c60*/  @!P4 LDG.E.U8 R12, desc[UR8][R4.64] ;  /* 0x00000008040cc981 */ /* 0x0008a2000c1e1100 */
[----:B------:R-:W-:Y:S01]  /*2c70*/  IADD3 R2, P1, PT, R6, R29, RZ ;  /* 0x0000001d06027210 */ /* 0x000fe20007f3e0ff */
[----:B0-----:R-:W-:Y:S01]  /*2c80*/  IMAD R26, R26, R27, RZ ;  /* 0x0000001b1a1a7224 */ /* 0x001fe200078e02ff */
[----:B-1----:R-:W-:-:S04]  /*2c90*/  SHF.R.U32.HI R25, RZ, 0x7, R25 ;  /* 0x00000007ff197819 */ /* 0x002fc80000011619 */
[----:B------:R-:W-:-:S04]  /*2ca0*/  SGXT.U32 R25, R25, 0x2 ;  /* 0x000000021919781a */ /* 0x000fc80000000000 */
[----:B------:R-:W-:-:S04]  /*2cb0*/  LOP3.LUT R27, R25, 0x18, RZ, 0xfc, !PT ;  /* 0x00000018191b7812 */ /* 0x000fc800078efcff */
[----:B------:R-:W-:Y:S02]  /*2cc0*/  ISETP.GE.AND P4, PT, R27, UR7, PT ;  /* 0x000000071b007c0c */ /* 0x000fe4000bf86270 */
[----:B------:R-:W0:Y:S01]  /*2cd0*/  LDC R27, c[0x0][0x3a8] ;  /* 0x0000ea00ff1b7b82 */ /* 0x000e220000000800 */
[----:B------:R-:W-:Y:S02]  /*2ce0*/  ISETP.GE.AND P3, PT, R7, UR7, PT ;  /* 0x0000000707007c0c */ /* 0x000fe4000bf66270 */
[----:B------:R-:W-:Y:S02]  /*2cf0*/  LEA.HI.X.SX32 R3, R6, R28, 0x1, P1 ;  /* 0x0000001c06037211 */ /* 0x000fe400008f0eff */
[----:B------:R-:W-:-:S04]  /*2d00*/  IADD3 R6, P1, PT, R26, R29, RZ ;  /* 0x0000001d1a067210 */ /* 0x000fc80007f3e0ff */
[----:B------:R-:W-:Y:S02]  /*2d10*/  LEA.HI.X.SX32 R7, R26, R28, 0x1, P1 ;  /* 0x0000001c1a077211 */ /* 0x000fe400008f0eff */
[----:B------:R-:W-:-:S03]  /*2d20*/  LOP3.LUT R26, R25, 0xc, RZ, 0xfc, !PT ;  /* 0x0000000c191a7812 */ /* 0x000fc600078efcff */
[----:B------:R1:W2:Y:S01]  /*2d30*/  @!P3 LDG.E.U8 R11, desc[UR8][R6.64] ;  /* 0x00000008060bb981 */ /* 0x0002a2000c1e1100 */
[----:B------:R-:W-:Y:S02]  /*2d40*/  ISETP.GE.AND P3, PT, R26, UR7, PT ;  /* 0x000000071a007c0c */ /* 0x000fe4000bf66270 */
[----:B------:R-:W-:-:S05]  /*2d50*/  LOP3.LUT R26, R24, 0xc, RZ, 0xfc, !PT ;  /* 0x0000000c181a7812 */ /* 0x000fca00078efcff */
[----:B0-----:R-:W-:Y:S02]  /*2d60*/  IMAD R26, R26, R27, RZ ;  /* 0x0000001b1a1a7224 */ /* 0x001fe400078e02ff */
[----:B------:R-:W2:Y:S01]  /*2d70*/  LDL R27, [R1+0x26c] ;  /* 0x00026c00011b7983 */ /* 0x000ea20000100800 */
[----:B------:R-:W-:-:S04]  /*2d80*/  LOP3.LUT R25, R25, 0x1c, RZ, 0xfc, !PT ;  /* 0x0000001c19197812 */ /* 0x000fc800078efcff */
[----:B------:R-:W-:Y:S02]  /*2d90*/  ISETP.GE.AND P5, PT, R25, UR7, PT ;  /* 0x0000000719007c0c */ /* 0x000fe4000bfa6270 */
[----:B------:R-:W0:Y:S01]  /*2da0*/  LDC R25, c[0x0][0x3a8] ;  /* 0x0000ea00ff197b82 */ /* 0x000e220000000800 */
[----:B------:R-:W-:Y:S02]  /*2db0*/  LOP3.LUT R24, R24, 0x1c, RZ, 0xfc, !PT ;  /* 0x0000001c18187812 */ /* 0x000fe400078efcff */
[----:B------:R-:W-:Y:S01]  /*2dc0*/  PRMT R13, RZ, 0x7610, R13 ;  /* 0x00007610ff0d7816 */ /* 0x000fe2000000000d */
[----:B------:R0:W-:Y:S01]  /*2dd0*/  STL [R1+0x284], R29 ;  /* 0x0002841d01007387 */ /* 0x0001e20000100800 */
[----:B----4-:R-:W-:-:S04]  /*2de0*/  IADD3 R4, P2, PT, R26, R29, RZ ;  /* 0x0000001d1a047210 */ /* 0x010fc80007f5e0ff */
[----:B------:R2:W4:Y:S01]  /*2df0*/  @!P0 LDG.E.U8 R13, desc[UR8][R2.64] ;  /* 0x00000008020d8981 */ /* 0x000522000c1e1100 */
[----:B0-----:R-:W-:-:S05]  /*2e00*/  IMAD R24, R24, R25, RZ ;  /* 0x0000001918187224 */ /* 0x001fca00078e02ff */
[----:B-1----:R-:W-:Y:S02]  /*2e10*/  IADD3 R6, P0, PT, R24, R29, RZ ;  /* 0x0000001d18067210 */ /* 0x002fe40007f1e0ff */
[----:B------:R-:W-:Y:S02]  /*2e20*/  PRMT R9, RZ, 0x7610, R9 ;  /* 0x00007610ff097816 */ /* 0x000fe40000000009 */
[----:B------:R-:W-:Y:S02]  /*2e30*/  PRMT R10, RZ, 0x7610, R10 ;  /* 0x00007610ff0a7816 */ /* 0x000fe4000000000a */
[----:B------:R-:W-:Y:S02]  /*2e40*/  PRMT R8, RZ, 0x7610, R8 ;  /* 0x00007610ff087816 */ /* 0x000fe40000000008 */
[-C--:B------:R-:W-:Y:S02]  /*2e50*/  LEA.HI.X.SX32 R5, R26, R28.reuse, 0x1, P2 ;  /* 0x0000001c1a057211 */ /* 0x080fe400010f0eff */
[----:B------:R-:W-:-:S03]  /*2e60*/  LEA.HI.X.SX32 R7, R24, R28, 0x1, P0 ;  /* 0x0000001c18077211 */ /* 0x000fc600000f0eff */
[----:B------:R-:W3:Y:S04]  /*2e70*/  @!P3 LDG.E.U8 R10, desc[UR8][R4.64] ;  /* 0x00000008040ab981 */ /* 0x000ee8000c1e1100 */
[----:B------:R-:W3:Y:S01]  /*2e80*/  @!P5 LDG.E.U8 R8, desc[UR8][R6.64] ;  /* 0x000000080608d981 */ /* 0x000ee2000c1e1100 */
[----:B--2---:R-:W-:-:S03]  /*2e90*/  IADD3 R2, P1, PT, R27, R29, RZ ;  /* 0x0000001d1b027210 */ /* 0x004fc60007f3e0ff */
[----:B------:R-:W2:Y:S01]  /*2ea0*/  LDL R29, [R1+0x168] ;  /* 0x00016800011d7983 */ /* 0x000ea20000100800 */
[----:B------:R-:W-:-:S03]  /*2eb0*/  LEA.HI.X.SX32 R3, R27, R28, 0x1, P1 ;  /* 0x0000001c1b037211 */ /* 0x000fc600008f0eff */
[----:B------:R-:W4:Y:S04]  /*2ec0*/  LDL R27, [R1+0x164] ;  /* 0x00016400011b7983 */ /* 0x000f280000100800 */
[----:B------:R0:W4:Y:S02]  /*2ed0*/  @!P4 LDG.E.U8 R9, desc[UR8][R2.64] ;  /* 0x000000080209c981 */ /* 0x000124000c1e1100 */
[----:B0-----:R-:W0:Y:S02]  /*2ee0*/  S2R R3, SR_TID.X ;  /* 0x0000000000037919 */ /* 0x001e240000002100 */
[----:B------:R0:W-:Y:S01]  /*2ef0*/  STL [R1+0x280], R28 ;  /* 0x0002801c01007387 */ /* 0x0001e20000100800 */
[----:B------:R-:W1:Y:S03]  /*2f00*/  S2R R24, SR_TID.X ;  /* 0x0000000000187919 */ /* 0x000e660000002100 */
[----:B------:R-:W4:Y:S04]  /*2f10*/  LDL R2, [R1+0x178] ;  /* 0x0001780001027983 */ /* 0x000f280000100800 */
[----:B------:R-:W4:Y:S04]  /*2f20*/  LDL R7, [R1+0x188] ;  /* 0x0001880001077983 */ /* 0x000f280000100800 */
[----:B------:R-:W4:Y:S01]  /*2f30*/  LDL R6, [R1+0x190] ;  /* 0x0001900001067983 */ /* 0x000f220000100800 */
[----:B0-----:R-:W-:-:S04]  /*2f40*/  LOP3.LUT R28, R3, 0x180, RZ, 0xc0, !PT ;  /* 0x00000180031c7812 */ /* 0x001fc800078ec0ff */
[----:B------:R-:W-:-:S04]  /*2f50*/  SHF.R.U32.HI R28, RZ, 0x4, R28 ;  /* 0x00000004ff1c7819 */ /* 0x000fc8000001161c */
[----:B------:R-:W-:Y:S01]  /*2f60*/  LOP3.LUT R28, R28, 0x1ff, R3, 0x78, !PT ;  /* 0x000001ff1c1c7812 */ /* 0x000fe200078e7803 */
[----:B------:R-:W-:Y:S01]  /*2f70*/  BAR.SYNC.DEFER_BLOCKING 0x0 ;  /* 0x0000000000007b1d */ /* 0x000fe20000010000 */
[----:B-1----:R-:W-:-:S05]  /*2f80*/  LOP3.LUT R24, R24, 0x1f, RZ, 0xc0, !PT ;  /* 0x0000001f18187812 */ /* 0x002fca00078ec0ff */
[----:B------:R-:W-:Y:S04]  /*2f90*/  STS.U8 [R28+UR5], R14 ;  /* 0x0000000e1c007988 */ /* 0x000fe80008000005 */
[----:B------:R0:W-:Y:S02]  /*2fa0*/  STS.U8 [R28+UR5+0x800], R12 ;  /* 0x0008000c1c007988 */ /* 0x0001e40008000005 */
[----:B0-----:R-:W0:Y:S01]  /*2fb0*/  S2R R28, SR_TID.X ;  /* 0x00000000001c7919 */ /* 0x001e220000002100 */
[----:B------:R-:W-:Y:S01]  /*2fc0*/  LOP3.LUT R25, R3, 0x180, RZ, 0xc0, !PT ;  /* 0x0000018003197812 */ /* 0x000fe200078ec0ff */
[----:B------:R-:W-:-:S03]  /*2fd0*/  IMAD R26, R24, UR12, RZ ;  /* 0x0000000c181a7c24 */ /* 0x000fc6000f8e02ff */
[----:B------:R-:W-:-:S04]  /*2fe0*/  SHF.R.U32.HI R25, RZ, 0x4, R25 ;  /* 0x00000004ff197819 */ /* 0x000fc80000011619 */
[----:B------:R-:W-:-:S04]  /*2ff0*/  LOP3.LUT R25, R25, 0x1ff, R3, 0x78, !PT ;  /* 0x000001ff19197812 */ /* 0x000fc800078e7803 */
[----:B------:R-:W-:-:S05]  /*3000*/  LOP3.LUT R25, R25, 0x20, RZ, 0x3c, !PT ;  /* 0x0000002019197812 */ /* 0x000fca00078e3cff */
[----:B---3--:R-:W-:Y:S04]  /*3010*/  STS.U8 [R25+UR5+0x200], R15 ;  /* 0x0002000f19007988 */ /* 0x008fe80008000005 */
[----:B------:R0:W-:Y:S02]  /*3020*/  STS.U8 [R25+UR5+0xa00], R11 ;  /* 0x000a000b19007988 */ /* 0x0001e40008000005 */
[----:B0-----:R-:W-:-:S04]  /*3030*/  LOP3.LUT R25, R28, 0x180, RZ, 0xc0, !PT ;  /* 0x000001801c197812 */ /* 0x001fc800078ec0ff */
[----:B------:R-:W-:-:S04]  /*3040*/  SHF.R.U32.HI R25, RZ, 0x4, R25 ;  /* 0x00000004ff197819 */ /* 0x000fc80000011619 */
[----:B------:R-:W-:Y:S02]  /*3050*/  LOP3.LUT R25, R25, 0x1ff, R28, 0x78, !PT ;  /* 0x000001ff19197812 */ /* 0x000fe400078e781c */
[----:B--2---:R-:W-:Y:S02]  /*3060*/  IADD3 R4, P1, PT, R26, R29, RZ ;  /* 0x0000001d1a047210 */ /* 0x004fe40007f3e0ff */
[----:B------:R-:W-:-:S04]  /*3070*/  LOP3.LUT R29, R28, 0x180, RZ, 0xc0, !PT ;  /* 0x000001801c1d7812 */ /* 0x000fc800078ec0ff */
[----:B------:R-:W-:-:S04]  /*3080*/  SHF.R.U32.HI R29, RZ, 0x4, R29 ;  /* 0x00000004ff1d7819 */ /* 0x000fc8000001161d */
[----:B------:R-:W-:-:S04]  /*3090*/  LOP3.LUT R29, R29, 0x1ff, R28, 0x78, !PT ;  /* 0x000001ff1d1d7812 */ /* 0x000fc800078e781c */
[----:B------:R-:W-:-:S05]  /*30a0*/  LOP3.LUT R29, R29, 0x40, RZ, 0x3c, !PT ;  /* 0x000000401d1d7812 */ /* 0x000fca00078e3cff */
[----:B----4-:R-:W-:Y:S04]  /*30b0*/  STS.U8 [R29+UR5+0x400], R13 ;  /* 0x0004000d1d007988 */ /* 0x010fe80008000005 */
[----:B------:R0:W-:Y:S04]  /*30c0*/  STS.U8 [R29+UR5+0xc00], R9 ;  /* 0x000c00091d007988 */ /* 0x0001e80008000005 */
[----:B0-----:R-:W2:Y:S04]  /*30d0*/  LDL.LU R29, [R1+0x194] ;  /* 0x00019400011d7983 */ /* 0x001ea80000300800 */
[----:B------:R-:W3:Y:S04]  /*30e0*/  LDL.LU R28, [R1+0x1a4] ;  /* 0x0001a400011c7983 */ /* 0x000ee80000300800 */
[----:B------:R-:W4:Y:S01]  /*30f0*/  LDL R3, [R1+0x174] ;  /* 0x0001740001037983 */ /* 0x000f220000100800 */
[----:B------:R-:W-:-:S05]  /*3100*/  LOP3.LUT R25, R25, 0x60, RZ, 0x3c, !PT ;  /* 0x0000006019197812 */ /* 0x000fca00078e3cff */
[----:B------:R-:W-:Y:S04]  /*3110*/  STS.U8 [R25+UR5+0x600], R10 ;  /* 0x0006000a19007988 */ /* 0x000fe80008000005 */
[----:B------:R0:W-:Y:S01]  /*3120*/  STS.U8 [R25+UR5+0xe00], R8 ;  /* 0x000e000819007988 */ /* 0x0001e20008000005 */
[C---:B------:R-:W-:Y:S01]  /*3130*/  ISETP.GE.AND P0, PT, R24.reuse, UR7, PT ;  /* 0x0000000718007c0c */ /* 0x040fe2000bf06270 */
[----:B------:R-:W-:Y:S01]  /*3140*/  IMAD R24, R24, UR11, RZ ;  /* 0x0000000b18187c24 */ /* 0x000fe2000f8e02ff */
[----:B------:R-:W-:-:S04]  /*3150*/  PRMT R22, RZ, 0x7610, R22 ;  /* 0x00007610ff167816 */ /* 0x000fc80000000016 */
[----:B------:R-:W-:Y:S02]  /*3160*/  SHF.R.S32.HI R24, RZ, 0x1f, R24 ;  /* 0x0000001fff187819 */ /* 0x000fe40000011418 */
[----:B------:R-:W-:Y:S01]  /*3170*/  PRMT R23, RZ, 0x7610, R23 ;  /* 0x00007610ff177816 */ /* 0x000fe20000000017 */
[----:B0-----:R-:W2:Y:S02]  /*3180*/  LDL R25, [R1+0x19c] ;  /* 0x00019c0001197983 */ /* 0x001ea40000100800 */
[----:B------:R-:W-:Y:S01]  /*3190*/  IMAD.X R5, R24, 0x1, R27, P1 ;  /* 0x0000000118057824 */ /* 0x000fe200008e061b */
[----:B------:R-:W-:Y:S01]  /*31a0*/  BAR.SYNC.DEFER_BLOCKING 0x0 ;  /* 0x0000000000007b1d */ /* 0x000fe20000010000 */
[----:B------:R-:W-:Y:S02]  /*31b0*/  IADD3 R2, P1, PT, R26, R2, RZ ;  /* 0x000000021a027210 */ /* 0x000fe40007f3e0ff */
[----:B------:R-:W-:-:S03]  /*31c0*/  PRMT R20, RZ, 0x7610, R20 ;  /* 0x00007610ff147816 */ /* 0x000fc60000000014 */
[----:B------:R-:W2:Y:S04]  /*31d0*/  LDL R27, [R1+0x1a8] ;  /* 0x0001a800011b7983 */ /* 0x000ea80000100800 */
[----:B------:R0:W2:Y:S04]  /*31e0*/  @!P0 LDG.E.U8 R22, desc[UR8][R4.64] ;  /* 0x0000000804168981 */ /* 0x0000a8000c1e1100 */
[----:B------:R-:W2:Y:S01]  /*31f0*/  LDL R5, [R1+0x184] ;  /* 0x0001840001057983 */ /* 0x000ea20000100800 */
[----:B----4-:R-:W-:-:S05]  /*3200*/  IMAD.X R3, R24, 0x1, R3, P1 ;  /* 0x0000000118037824 */ /* 0x010fca00008e0603 */
[----:B------:R1:W4:Y:S04]  /*3210*/  @!P0 LDG.E.U8 R23, desc[UR8][R2.64] ;  /* 0x0000000802178981 */ /* 0x000328000c1e1100 */
[----:B------:R-:W1:Y:S01]  /*3220*/  LDL R3, [R1+0x198] ;  /* 0x0001980001037983 */ /* 0x000e620000100800 */
[----:B0-----:R-:W-:-:S03]  /*3230*/  IADD3 R4, P2, PT, R26, R7, RZ ;  /* 0x000000071a047210 */ /* 0x001fc60007f5e0ff */
[----:B------:R-:W3:Y:S02]  /*3240*/  LDL R7, [R1+0x18c] ;  /* 0x00018c0001077983 */ /* 0x000ee40000100800 */
[----:B--2---:R-:W-:-:S05]  /*3250*/  IMAD.X R5, R24, 0x1, R5, P2 ;  /* 0x0000000118057824 */ /* 0x004fca00010e0605 */
[----:B------:R-:W2:Y:S04]  /*3260*/  @!P0 LDG.E.U8 R20, desc[UR8][R4.64] ;  /* 0x0000000804148981 */ /* 0x000ea8000c1e1100 */
[----:B------:R-:W2:Y:S04]  /*3270*/  LDL R5, [R1+0x1a0] ;  /* 0x0001a00001057983 */ /* 0x000ea80000100800 */
[----:B------:R0:W-:Y:S01]  /*3280*/  STL [R1+0x28c], R29 ;  /* 0x00028c1d01007387 */ /* 0x0001e20000100800 */
[----:B-1----:R-:W-:-:S05]  /*3290*/  IADD3 R2, P1, PT, R26, R3, RZ ;  /* 0x000000031a027210 */ /* 0x002fca0007f3e0ff */
[----:B------:R-:W-:Y:S02]  /*32a0*/  IMAD.X R3, R24, 0x1, R29, P1 ;  /* 0x0000000118037824 */ /* 0x000fe400008e061d */
[----:B0-----:R-:W4:Y:S01]  /*32b0*/  LDL.LU R29, [R1+0x1b0] ;  /* 0x0001b000011d7983 */ /* 0x001f220000300800 */
[----:B------:R-:W-:Y:S02]  /*32c0*/  IADD3 R6, P3, PT, R26, R6, RZ ;  /* 0x000000061a067210 */ /* 0x000fe40007f7e0ff */
[----:B------:R-:W-:-:S03]  /*32d0*/  PRMT R21, RZ, 0x7610, R21 ;  /* 0x00007610ff157816 */ /* 0x000fc60000000015 */
[----:B---3--:R-:W-:Y:S01]  /*32e0*/  IMAD.X R7, R24, 0x1, R7, P3 ;  /* 0x0000000118077824 */ /* 0x008fe200018e0607 */
[----:B------:R-:W-:-:S04]  /*32f0*/  PRMT R18, RZ, 0x7610, R18 ;  /* 0x00007610ff127816 */ /* 0x000fc80000000012 */
[----:B------:R0:W3:Y:S01]  /*3300*/  @!P0 LDG.E.U8 R21, desc[UR8][R6.64] ;  /* 0x0000000806158981 */ /* 0x0000e2000c1e1100 */
[----:B------:R-:W-:Y:S02]  /*3310*/  PRMT R17, RZ, 0x7610, R17 ;  /* 0x00007610ff117816 */ /* 0x000fe40000000011 */
[----:B------:R-:W-:-:S04]  /*3320*/  PRMT R19, RZ, 0x7610, R19 ;  /* 0x00007610ff137816 */ /* 0x000fc80000000013 */
[----:B------:R-:W3:Y:S01]  /*3330*/  @!P0 LDG.E.U8 R17, desc[UR8][R2.64] ;  /* 0x0000000802118981 */ /* 0x000ee2000c1e1100 */
[----:B0-----:R-:W-:-:S03]  /*3340*/  IADD3 R6, P3, PT, R26, R27, RZ ;  /* 0x0000001b1a067210 */ /* 0x001fc60007f7e0ff */
[----:B------:R-:W3:Y:S02]  /*3350*/  LDL R27, [R1+0x1c8] ;  /* 0x0001c800011b7983 */ /* 0x000ee40000100800 */
[----:B------:R-:W-:-:S05]  /*3360*/  IMAD.X R7, R24, 0x1, R28, P3 ;  /* 0x0000000118077824 */ /* 0x000fca00018e061c */
[----:B------:R0:W3:Y:S01]  /*3370*/  @!P0 LDG.E.U8 R19, desc[UR8][R6.64] ;  /* 0x0000000806138981 */ /* 0x0000e2000c1e1100 */
[----:B--2---:R-:W-:-:S05]  /*3380*/  IADD3 R4, P2, PT, R26, R5, RZ ;  /* 0x000000051a047210 */ /* 0x004fca0007f5e0ff */
[----:B------:R-:W-:Y:S02]  /*3390*/  IMAD.X R5, R24, 0x1, R25, P2 ;  /* 0x0000000118057824 */ /* 0x000fe400010e0619 */
[----:B------:R-:W2:Y:S04]  /*33a0*/  LDL R25, [R1+0x1d0] ;  /* 0x0001d00001197983 */ /* 0x000ea80000100800 */
[----:B------:R1:W-:Y:S04]  /*33b0*/  STL [R1+0x288], R28 ;  /* 0x0002881c01007387 */ /* 0x0003e80000100800 */
[----:B------:R0:W2:Y:S04]  /*33c0*/  @!P0 LDG.E.U8 R18, desc[UR8][R4.64] ;  /* 0x0000000804128981 */ /* 0x0000a8000c1e1100 */
[----:B-1----:R-:W0:Y:S04]  /*33d0*/  LDL.LU R28, [R1+0x1c0] ;  /* 0x0001c000011c7983 */ /* 0x002e280000300800 */
[----:B------:R-:W2:Y:S04]  /*33e0*/  LDL R5, [R1+0x1b8] ;  /* 0x0001b80001057983 */ /* 0x000ea80000100800 */
[----:B------:R-:W3:Y:S04]  /*33f0*/  LDL R3, [R1+0x1ac] ;  /* 0x0001ac0001037983 */ /* 0x000ee80000100800 */
[----:B----4-:R1:W-:Y:S04]  /*3400*/  STL [R1+0x294], R29 ;  /* 0x0002941d01007387 */ /* 0x0103e80000100800 */
[----:B------:R-:W4:Y:S01]  /*3410*/  LDL R7, [R1+0x1bc] ;  /* 0x0001bc0001077983 */ /* 0x000f220000100800 */
[----:B------:R-:W-:-:S02]  /*3420*/  PRMT R16, RZ, 0x7610, R16 ;  /* 0x00007610ff107816 */ /* 0x000fc40000000010 */
[C---:B0-----:R-:W-:Y:S02]  /*3430*/  IADD3 R6, P3, PT, R26.reuse, R28, RZ ;  /* 0x0000001c1a067210 */ /* 0x041fe40007f7e0ff */
[----:B--2---:R-:W-:Y:S02]  /*3440*/  IADD3 R4, P2, PT, R26, R5, RZ ;  /* 0x000000051a047210 */ /* 0x004fe40007f5e0ff */
[----:B------:R-:W2:Y:S04]  /*3450*/  LDL R5, [R1+0x1b4] ;  /* 0x0001b40001057983 */ /* 0x000ea80000100800 */
[----:B------:R0:W-:Y:S01]  /*3460*/  STL [R1+0x290], R28 ;  /* 0x0002901c01007387 */ /* 0x0001e20000100800 */
[----:B----4-:R-:W-:-:S05]  /*3470*/  IMAD.X R7, R24, 0x1, R7, P3 ;  /* 0x0000000118077824 */ /* 0x010fca00018e0607 */
[----:B------:R-:W4:Y:S04]  /*3480*/  @!P0 LDG.E.U8 R16, desc[UR8][R6.64] ;  /* 0x0000000806108981 */ /* 0x000f28000c1e1100 */
[----:B------:R-:W4:Y:S01]  /*3490*/  LDL R7, [R1+0x1d8] ;  /* 0x0001d80001077983 */ /* 0x000f220000100800 */
[----:B------:R-:W-:Y:S02]  /*34a0*/  IADD3 R2, P1, PT, R26, R29, RZ ;  /* 0x0000001d1a027210 */ /* 0x000fe40007f3e0ff */
[----:B------:R-:W-:Y:S01]  /*34b0*/  PRMT R14, RZ, 0x7610, R14 ;  /* 0x00007610ff0e7816 */ /* 0x000fe2000000000e */
[----:B-1----:R-:W4:Y:S01]  /*34c0*/  LDL R29, [R1+0x1c4] ;  /* 0x0001c400011d7983 */ /* 0x002f220000100800 */
[----:B------:R-:W-:Y:S01]  /*34d0*/  PRMT R15, RZ, 0x7610, R15 ;  /* 0x00007610ff0f7816 */ /* 0x000fe2000000000f */
[----:B---3--:R-:W-:-:S05]  /*34e0*/  IMAD.X R3, R24, 0x1, R3, P1 ;  /* 0x0000000118037824 */ /* 0x008fca00008e0603 */
[----:B------:R1:W3:Y:S02]  /*34f0*/  @!P0 LDG.E.U8 R14, desc[UR8][R2.64] ;  /* 0x00000008020e8981 */ /* 0x0002e4000c1e1100 */
[----:B-1----:R-:W-:Y:S02]  /*3500*/  IADD3 R2, P1, PT, R26, R27, RZ ;  /* 0x0000001b1a027210 */ /* 0x002fe40007f3e0ff */
[----:B------:R-:W3:Y:S01]  /*3510*/  LDL R27, [R1+0x180] ;  /* 0x00018000011b7983 */ /* 0x000ee20000100800 */
[----:B--2---:R-:W-:-:S05]  /*3520*/  IMAD.X R5, R24, 0x1, R5, P2 ;  /* 0x0000000118057824 */ /* 0x004fca00010e0605 */
[----:B------:R1:W2:Y:S02]  /*3530*/  @!P0 LDG.E.U8 R15, desc[UR8][R4.64] ;  /* 0x00000008040f8981 */ /* 0x0002a4000c1e1100 */
[C---:B-1----:R-:W-:Y:S02]  /*3540*/  IADD3 R4, P2, PT, R26.reuse, R25, RZ ;  /* 0x000000191a047210 */ /* 0x042fe40007f5e0ff */
[----:B------:R-:W2:Y:S04]  /*3550*/  LDL R5, [R1+0x1cc] ;  /* 0x0001cc0001057983 */ /* 0x000ea80000100800 */
[----:B------:R-:W3:Y:S04]  /*3560*/  LDL R25, [R1+0x17c] ;  /* 0x00017c0001197983 */ /* 0x000ee80000100800 */
[----:B0-----:R-:W3:Y:S01]  /*3570*/  LDL.LU R28, [R1+0x16c] ;  /* 0x00016c00011c7983 */ /* 0x001ee20000300800 */
[----:B----4-:R-:W-:-:S03]  /*3580*/  IADD3 R6, P3, PT, R26, R7, RZ ;  /* 0x000000071a067210 */ /* 0x010fc60007f7e0ff */
[----:B------:R-:W4:Y:S01]  /*3590*/  LDL R7, [R1+0x1d4] ;  /* 0x0001d40001077983 */ /* 0x000f220000100800 */
[----:B------:R-:W-:Y:S02]  /*35a0*/  PRMT R12, RZ, 0x7610, R12 ;  /* 0x00007610ff0c7816 */ /* 0x000fe4000000000c */
[----:B------:R-:W-:Y:S01]  /*35b0*/  PRMT R13, RZ, 0x7610, R13 ;  /* 0x00007610ff0d7816 */ /* 0x000fe2000000000d */
[C---:B------:R-:W-:Y:S02]  /*35c0*/  IMAD.X R3, R24.reuse, 0x1, R29, P1 ;  /* 0x0000000118037824 */ /* 0x040fe400008e061d */
[----:B------:R-:W3:Y:S01]  /*35d0*/  LDL.LU R29, [R1+0x15c] ;  /* 0x00015c00011d7983 */ /* 0x000ee20000300800 */
[----:B--2---:R-:W-:-:S05]  /*35e0*/  IMAD.X R5, R24, 0x1, R5, P2 ;  /* 0x0000000118057824 */ /* 0x004fca00010e0605 */
[----:B------:R-:W2:Y:S04]  /*35f0*/  @!P0 LDG.E.U8 R12, desc[UR8][R4.64] ;  /* 0x00000008040c8981 */ /* 0x000ea8000c1e1100 */
[----:B------:R-:W2:Y:S01]  /*3600*/  LDL R5, [R1+0x170] ;  /* 0x0001700001057983 */ /* 0x000ea20000100800 */
[----:B----4-:R-:W-:-:S05]  /*3610*/  IMAD.X R7, R24, 0x1, R7, P3 ;  /* 0x0000000118077824 */ /* 0x010fca00018e0607 */
[----:B------:R-:W4:Y:S04]  /*3620*/  @!P0 LDG.E.U8 R13, desc[UR8][R6.64] ;  /* 0x00000008060d8981 */ /* 0x000f28000c1e1100 */
[----:B------:R-:W4:Y:S01]  /*3630*/  LDL R7, [R1+0x160] ;  /* 0x0001600001077983 */ /* 0x000f220000100800 */
[----:B------:R-:W-:-:S06]  /*3640*/  PRMT R11, RZ, 0x7610, R11 ;  /* 0x00007610ff0b7816 */ /* 0x000fcc000000000b */
[----:B------:R3:W4:Y:S02]  /*3650*/  @!P0 LDG.E.U8 R11, desc[UR8][R2.64] ;  /* 0x00000008020b8981 */ /* 0x000724000c1e1100 */
[C---:B---3--:R-:W-:Y:S02]  /*3660*/  IADD3 R2, P3, PT, R26.reuse, R27, RZ ;  /* 0x0000001b1a027210 */ /* 0x048fe40007f7e0ff */
[----:B------:R-:W3:Y:S04]  /*3670*/  LDL R27, [R1+0xf0] ;  /* 0x0000f000011b7983 */ /* 0x000ee80000100800 */
[----:B------:R0:W-:Y:S01]  /*3680*/  STL [R1+0x2c8], R28 ;  /* 0x0002c81c01007387 */ /* 0x0001e20000100800 */
[----:B--2---:R-:W-:-:S05]  /*3690*/  IADD3 R4, P2, PT, R26, R5, RZ ;  /* 0x000000051a047210 */ /* 0x004fca0007f5e0ff */
[----:B------:R-:W-:Y:S02]  /*36a0*/  IMAD.X R5, R24, 0x1, R28, P2 ;  /* 0x0000000118057824 */ /* 0x000fe400010e061c */
[----:B0-----:R-:W2:Y:S04]  /*36b0*/  LDL R28, [R1+0x108] ;  /* 0x00010800011c7983 */ /* 0x001ea80000100800 */
[----:B------:R0:W-:Y:S01]  /*36c0*/  STL [R1+0x2cc], R29 ;  /* 0x0002cc1d01007387 */ /* 0x0001e20000100800 */
[----:B----4-:R-:W-:-:S05]  /*36d0*/  IADD3 R6, P1, PT, R26, R7, RZ ;  /* 0x000000071a067210 */ /* 0x010fca0007f3e0ff */
[C---:B------:R-:W-:Y:S02]  /*36e0*/  IMAD.X R7, R24.reuse, 0x1, R29, P1 ;  /* 0x0000000118077824 */ /* 0x040fe400008e061d */
[----:B0-----:R-:W4:Y:S01]  /*36f0*/  LDL R29, [R1+0x10c] ;  /* 0x00010c00011d7983 */ /* 0x001f220000100800 */
[----:B------:R-:W-:Y:S01]  /*3700*/  IMAD.X R3, R24, 0x1, R25, P3 ;  /* 0x0000000118037824 */ /* 0x000fe200018e0619 */
[----:B------:R-:W-:Y:S02]  /*3710*/  PRMT R9, RZ, 0x7610, R9 ;  /* 0x00007610ff097816 */ /* 0x000fe40000000009 */
[----:B------:R-:W-:Y:S02]  /*3720*/  PRMT R10, RZ, 0x7610, R10 ;  /* 0x00007610ff0a7816 */ /* 0x000fe4000000000a */
[----:B------:R-:W-:Y:S02]  /*3730*/  PRMT R8, RZ, 0x7610, R8 ;  /* 0x00007610ff087816 */ /* 0x000fe40000000008 */
[----:B------:R3:W2:Y:S04]  /*3740*/  @!P0 LDG.E.U8 R9, desc[UR8][R4.64] ;  /* 0x0000000804098981 */ /* 0x0006a8000c1e1100 */
[----:B------:R0:W2:Y:S04]  /*3750*/  @!P0 LDG.E.U8 R10, desc[UR8][R2.64] ;  /* 0x00000008020a8981 */ /* 0x0000a8000c1e1100 */
[----:B------:R1:W2:Y:S04]  /*3760*/  @!P0 LDG.E.U8 R8, desc[UR8][R6.64] ;  /* 0x0000000806088981 */ /* 0x0002a8000c1e1100 */
[----:B---3--:R-:W-:Y:S04]  /*3770*/  LDS.U8 R5, [R27+UR5+0x8] ;  /* 0x000008051b057984 */ /* 0x008fe80008000000 */
[----:B0-----:R-:W-:Y:S04]  /*3780*/  LDS.U8 R3, [R27+UR5] ;  /* 0x000000051b037984 */ /* 0x001fe80008000000 */
[----:B------:R-:W-:Y:S04]  /*3790*/  LDS.U8 R2, [R27+UR5+0x88] ;  /* 0x000088051b027984 */ /* 0x000fe80008000000 */
[----:B------:R-:W-:Y:S04]  /*37a0*/  LDS.U8 R4, [R27+UR5+0x80] ;  /* 0x000080051b047984 */ /* 0x000fe80008000000 */
[----:B-1----:R-:W-:Y:S04]  /*37b0*/  LDS.U8 R7, [R27+UR5+0x800] ;  /* 0x000800051b077984 */ /* 0x002fe80008000000 */
[----:B------:R-:W-:Y:S04]  /*37c0*/  LDS.U8 R6, [R27+UR5+0x888] ;  /* 0x000888051b067984 */ /* 0x000fe80008000000 */
[----:B----4-:R-:W0:Y:S04]  /*37d0*/  LDS.U8 R24, [R29+UR5+0x100] ;  /* 0x000100051d187984 */ /* 0x010e280008000000 */
[----:B------:R-:W1:Y:S04]  /*37e0*/  LDS.U8 R25, [R29+UR5+0x108] ;  /* 0x000108051d197984 */ /* 0x000e680008000000 */
[----:B------:R-:W-:Y:S04]  /*37f0*/  LDS.U8 R26, [R29+UR5+0x900] ;  /* 0x000900051d1a7984 */ /* 0x000fe80008000000 */
[----:B0-----:R-:W-:Y:S04]  /*3800*/  STL [R1+0x3c0], R24 ;  /* 0x0003c01801007387 */ /* 0x001fe80000100800 */
[----:B------:R-:W0:Y:S04]  /*3810*/  LDS.U8 R24, [R29+UR5+0x188] ;  /* 0x000188051d187984 */ /* 0x000e280008000000 */
[----:B-1----:R1:W-:Y:S04]  /*3820*/  STL [R1+0x3c4], R25 ;  /* 0x0003c41901007387 */ /* 0x0023e80000100800 */
[----:B0-----:R-:W-:Y:S04]  /*3830*/  STL [R1+0x1fc], R24 ;  /* 0x0001fc1801007387 */ /* 0x001fe80000100800 */
[----:B------:R-:W0:Y:S04]  /*3840*/  LDS.U8 R24, [R29+UR5+0x180] ;  /* 0x000180051d187984 */ /* 0x000e280008000000 */
[----:B-1----:R-:W3:Y:S04]  /*3850*/  LDL R25, [R1+0x104] ;  /* 0x0001040001197983 */ /* 0x002ee80000100800 */
[----:B0-----:R-:W-:Y:S04]  /*3860*/  STL [R1+0x200], R24 ;  /* 0x0002001801007387 */ /* 0x001fe80000100800 */
[----:B------:R-:W0:Y:S04]  /*3870*/  LDS.U8 R24, [R29+UR5+0x988] ;  /* 0x000988051d187984 */ /* 0x000e280008000000 */
[----:B------:R-:W-:Y:S04]  /*3880*/  STL [R1+0x3bc], R26 ;  /* 0x0003bc1a01007387 */ /* 0x000fe80000100800 */
[----:B------:R-:W1:Y:S04]  /*3890*/  LDS.U8 R26, [R27+UR5+0x808] ;  /* 0x000808051b1a7984 */ /* 0x000e680008000000 */
[----:B0-----:R-:W-:Y:S04]  /*38a0*/  STL [R1+0x204], R24 ;  /* 0x0002041801007387 */ /* 0x001fe80000100800 */
[----:B------:R-:W-:Y:S04]  /*38b0*/  LDS.U8 R24, [R27+UR5+0x880] ;  /* 0x000880051b187984 */ /* 0x000fe80008000000 */
[----:B------:R-:W0:Y:S04]  /*38c0*/  LDS.U8 R27, [R29+UR5+0x908] ;  /* 0x000908051d1b7984 */ /* 0x000e280008000000 */
[----:B-1----:R-:W-:Y:S04]  /*38d0*/  STL [R1+0x114], R26 ;  /* 0x0001141a01007387 */ /* 0x002fe80000100800 */
[----:B--2---:R-:W-:Y:S04]  /*38e0*/  LDS.U8 R26, [R28+UR5+0x88] ;  /* 0x000088051c1a7984 */ /* 0x004fe80008000000 */
[----:B0-----:R-:W-:Y:S04]  /*38f0*/  STL [R1+0x3b8], R27 ;  /* 0x0003b81b01007387 */ /* 0x001fe80000100800 */
[----:B------:R-:W-:Y:S04]  /*3900*/  STL [R1+0x110], R24 ;  /* 0x0001101801007387 */ /* 0x000fe80000100800 */
[----:B------:R-:W0:Y:S04]  /*3910*/  LDS.U8 R24, [R29+UR5+0x980] ;  /* 0x000980051d187984 */ /* 0x000e280008000000 */
[----:B------:R-:W1:Y:S04]  /*3920*/  LDS.U8 R27, [R28+UR5] ;  /* 0x000000051c1b7984 */ /* 0x000e680008000000 */
[----:B------:R-:W2:Y:S04]  /*3930*/  LDS.U8 R29, [R28+UR5+0x8] ;  /* 0x000008051c1d7984 */ /* 0x000ea80008000000 */
[----:B0-----:R0:W-:Y:S04]  /*3940*/  STL [R1+0x208], R24 ;  /* 0x0002081801007387 */ /* 0x0011e80000100800 */
[----:B0-----:R-:W4:Y:S04]  /*3950*/  LDL R24, [R1+0x100] ;  /* 0x0001000001187983 */ /* 0x001f280000100800 */
[----:B-1----:R-:W-:Y:S04]  /*3960*/  STL [R1+0x11c], R27 ;  /* 0x00011c1b01007387 */ /* 0x002fe80000100800 */
[----:B------:R-:W0:Y:S04]  /*3970*/  LDS.U8 R27, [R28+UR5+0x80] ;  /* 0x000080051c1b7984 */ /* 0x000e280008000000 */
[----:B------:R-:W-:Y:S04]  /*3980*/  STL [R1+0x118], R26 ;  /* 0x0001181a01007387 */ /* 0x000fe80000100800 */
[----:B------:R-:W1:Y:S04]  /*3990*/  LDS.U8 R26, [R28+UR5+0x800] ;  /* 0x000800051c1a7984 */ /* 0x000e680008000000 */
[----:B--2---:R-:W-:Y:S04]  /*39a0*/  STL [R1+0x124], R29 ;  /* 0x0001241d01007387 */ /* 0x004fe80000100800 */
[----:B------:R-:W2:Y:S04]  /*39b0*/  LDS.U8 R29, [R28+UR5+0x888] ;  /* 0x000888051c1d7984 */ /* 0x000ea80008000000 */
[----:B0-----:R-:W-:Y:S04]  /*39c0*/  STL [R1+0x120], R27 ;  /* 0x0001201b01007387 */ /* 0x001fe80000100800 */
[----:B------:R-:W0:Y:S04]  /*39d0*/  LDS.U8 R27, [R28+UR5+0x808] ;  /* 0x000808051c1b7984 */ /* 0x000e280008000000 */
[----:B-1----:R-:W-:Y:S04]  /*39e0*/  STL [R1+0x12c], R26 ;  /* 0x00012c1a01007387 */ /* 0x002fe80000100800 */
[----:B------:R-:W1:Y:S04]  /*39f0*/  LDS.U8 R26, [R28+UR5+0x880] ;  /* 0x000880051c1a7984 */ /* 0x000e680008000000 */
[----:B--2---:R-:W-:Y:S04]  /*3a00*/  STL [R1+0x128], R29 ;  /* 0x0001281d01007387 */ /* 0x004fe80000100800 */
[----:B0-----:R-:W-:Y:S04]  /*3a10*/  STL [R1+0x138], R27 ;  /* 0x0001381b01007387 */ /* 0x001fe80000100800 */
[----:B---3--:R-:W0:Y:S04]  /*3a20*/  LDS.U8 R28, [R25+UR5+0x100] ;  /* 0x00010005191c7984 */ /* 0x008e280008000000 */
[----:B------:R-:W2:Y:S04]  /*3a30*/  LDS.U8 R27, [R25+UR5+0x188] ;  /* 0x00018805191b7984 */ /* 0x000ea80008000000 */
[----:B-1----:R1:W-:Y:S04]  /*3a40*/  STL [R1+0x134], R26 ;  /* 0x0001341a01007387 */ /* 0x0023e80000100800 */
[----:B------:R-:W-:Y:S04]  /*3a50*/  LDS.U8 R29, [R25+UR5+0x900] ;  /* 0x00090005191d7984 */ /* 0x000fe80008000000 */
[----:B-1----:R-:W3:Y:S04]  /*3a60*/  LDL R26, [R1+0xfc] ;  /* 0x0000fc00011a7983 */ /* 0x002ee80000100800 */
[----:B0-----:R-:W-:Y:S04]  /*3a70*/  STL [R1+0x210], R28 ;  /* 0x0002101c01007387 */ /* 0x001fe80000100800 */
[----:B------:R-:W0:Y:S04]  /*3a80*/  LDS.U8 R28, [R25+UR5+0x108] ;  /* 0x00010805191c7984 */ /* 0x000e280008000000 */
[----:B--2---:R-:W-:Y:S04]  /*3a90*/  STL [R1+0x20c], R27 ;  /* 0x00020c1b01007387 */ /* 0x004fe80000100800 */
[----:B------:R-:W1:Y:S04]  /*3aa0*/  LDS.U8 R27, [R25+UR5+0x180] ;  /* 0x00018005191b7984 */ /* 0x000e680008000000 */
[----:B0-----:R-:W-:Y:S04]  /*3ab0*/  STL [R1+0x218], R28 ;  /* 0x0002181c01007387 */ /* 0x001fe80000100800 */
[----:B------:R-:W0:Y:S04]  /*3ac0*/  LDS.U8 R28, [R25+UR5+0x988] ;  /* 0x00098805191c7984 */ /* 0x000e280008000000 */
[----:B-1----:R-:W-:Y:S04]  /*3ad0*/  STL [R1+0x214], R27 ;  /* 0x0002141b01007387 */ /* 0x002fe80000100800 */
[----:B------:R-:W1:Y:S04]  /*3ae0*/  LDS.U8 R27, [R25+UR5+0x908] ;  /* 0x00090805191b7984 */ /* 0x000e680008000000 */
[----:B------:R-:W2:Y:S04]  /*3af0*/  LDS.U8 R25, [R25+UR5+0x980] ;  /* 0x0009800519197984 */ /* 0x000ea80008000000 */
[----:B------:R-:W-:Y:S04]  /*3b00*/  STL [R1+0x220], R29 ;  /* 0x0002201d01007387 */ /* 0x000fe80000100800 */
[----:B0-----:R-:W-:Y:S04]  /*3b10*/  STL [R1+0x21c], R28 ;  /* 0x00021c1c01007387 */ /* 0x001fe80000100800 */
[----:B-1----:R-:W-:Y:S04]  /*3b20*/  STL [R1+0x228], R27 ;  /* 0x0002281b01007387 */ /* 0x002fe80000100800 */
[----:B--2---:R0:W-:Y:S04]  /*3b30*/  STL [R1+0x224], R25 ;  /* 0x0002241901007387 */ /* 0x0041e80000100800 */
[----:B0-----:R-:W2:Y:S04]  /*3b40*/  LDL R25, [R1+0xf8] ;  /* 0x0000f80001197983 */ /* 0x001ea80000100800 */
[----:B----4-:R-:W0:Y:S04]  /*3b50*/  LDS.U8 R28, [R24+UR5] ;  /* 0x00000005181c7984 */ /* 0x010e280008000000 */
[----:B------:R-:W1:Y:S04]  /*3b60*/  LDS.U8 R27, [R24+UR5+0x88] ;  /* 0x00008805181b7984 */ /* 0x000e680008000000 */
[----:B------:R-:W-:Y:S04]  /*3b70*/  LDS.U8 R29, [R24+UR5+0x80] ;  /* 0x00008005181d7984 */ /* 0x000fe80008000000 */
[----:B0-----:R-:W-:Y:S04]  /*3b80*/  STL [R1+0x140], R28 ;  /* 0x0001401c01007387 */ /* 0x001fe80000100800 */
[----:B------:R-:W0:Y:S04]  /*3b90*/  LDS.U8 R28, [R24+UR5+0x8] ;  /* 0x00000805181c7984 */ /* 0x000e280008000000 */
[----:B-1----:R-:W-:Y:S04]  /*3ba0*/  STL [R1+0x13c], R27 ;  /* 0x00013c1b01007387 */ /* 0x002fe80000100800 */
[----:B------:R-:W1:Y:S04]  /*3bb0*/  LDS.U8 R27, [R24+UR5+0x800] ;  /* 0x00080005181b7984 */ /* 0x000e680008000000 */
[----:B0-----:R-:W-:Y:S04]  /*3bc0*/  STL [R1+0x148], R28 ;  /* 0x0001481c01007387 */ /* 0x001fe80000100800 */
[----:B------:R-:W0:Y:S04]  /*3bd0*/  LDS.U8 R28, [R24+UR5+0x888] ;  /* 0x00088805181c7984 */ /* 0x000e280008000000 */
[----:B------:R-:W-:Y:S04]  /*3be0*/  STL [R1+0x144], R29 ;  /* 0x0001441d01007387 */ /* 0x000fe80000100800 */
[----:B------:R-:W4:Y:S04]  /*3bf0*/  LDS.U8 R29, [R24+UR5+0x808] ;  /* 0x00080805181d7984 */ /* 0x000f280008000000 */
[----:B-1----:R-:W-:Y:S04]  /*3c00*/  STL [R1+0x150], R27 ;  /* 0x0001501b01007387 */ /* 0x002fe80000100800 */
[----:B------:R1:W1:Y:S04]  /*3c10*/  LDS.U8 R27, [R24+UR5+0x880] ;  /* 0x00088005181b7984 */ /* 0x0002680008000000 */
[----:B0-----:R-:W-:Y:S04]  /*3c20*/  STL [R1+0x14c], R28 ;  /* 0x00014c1c01007387 */ /* 0x001fe80000100800 */
[----:B---3--:R-:W0:Y:S04]  /*3c30*/  LDS.U8 R28, [R26+UR5+0x100] ;  /* 0x000100051a1c7984 */ /* 0x008e280008000000 */
[----:B----4-:R-:W-:Y:S04]  /*3c40*/  STL [R1+0x158], R29 ;  /* 0x0001581d01007387 */ /* 0x010fe80000100800 */
[----:B-1----:R-:W3:Y:S04]  /*3c50*/  LDL R24, [R1+0xf4] ;  /* 0x0000f40001187983 */ /* 0x002ee80000100800 */
[----:B------:R-:W-:Y:S04]  /*3c60*/  STL [R1+0x154], R27 ;  /* 0x0001541b01007387 */ /* 0x000fe80000100800 */
[----:B------:R-:W1:Y:S04]  /*3c70*/  LDS.U8 R27, [R26+UR5+0x188] ;  /* 0x000188051a1b7984 */ /* 0x000e680008000000 */
[----:B------:R-:W4:Y:S04]  /*3c80*/  LDS.U8 R29, [R26+UR5+0x108] ;  /* 0x000108051a1d7984 */ /* 0x000f280008000000 */
[----:B0-----:R-:W-:Y:S04]  /*3c90*/  STL [R1+0x230], R28 ;  /* 0x0002301c01007387 */ /* 0x001fe80000100800 */
[----:B------:R-:W0:Y:S04]  /*3ca0*/  LDS.U8 R28, [R26+UR5+0x180] ;  /* 0x000180051a1c7984 */ /* 0x000e280008000000 */
[----:B-1----:R-:W-:Y:S04]  /*3cb0*/  STL [R1+0x22c], R27 ;  /* 0x00022c1b01007387 */ /* 0x002fe80000100800 */
[----:B------:R-:W1:Y:S04]  /*3cc0*/  LDS.U8 R27, [R26+UR5+0x900] ;  /* 0x000900051a1b7984 */ /* 0x000e680008000000 */
[----:B----4-:R-:W-:Y:S04]  /*3cd0*/  STL [R1+0x238], R29 ;  /* 0x0002381d01007387 */ /* 0x010fe80000100800 */
[----:B------:R-:W4:Y:S04]  /*3ce0*/  LDS.U8 R29, [R26+UR5+0x988] ;  /* 0x000988051a1d7984 */ /* 0x000f280008000000 */
[----:B0-----:R-:W-:Y:S04]  /*3cf0*/  STL [R1+0x234], R28 ;  /* 0x0002341c01007387 */ /* 0x001fe80000100800 */
[----:B------:R-:W0:Y:S04]  /*3d00*/  LDS.U8 R28, [R26+UR5+0x908] ;  /* 0x000908051a1c7984 */ /* 0x000e280008000000 */
[----:B-1----:R-:W-:Y:S04]  /*3d10*/  STL [R1+0x240], R27 ;  /* 0x0002401b01007387 */ /* 0x002fe80000100800 */
[----:B------:R-:W1:Y:S04]  /*3d20*/  LDS.U8 R27, [R26+UR5+0x980] ;  /* 0x000980051a1b7984 */ /* 0x000e680008000000 */
[----:B--2---:R-:W2:Y:S04]  /*3d30*/  LDS.U8 R26, [R25+UR5] ;  /* 0x00000005191a7984 */ /* 0x004ea80008000000 */
[----:B----4-:R-:W-:Y:S04]  /*3d40*/  STL [R1+0x23c], R29 ;  /* 0x00023c1d01007387 */ /* 0x010fe80000100800 */
[----:B0-----:R-:W-:Y:S04]  /*3d50*/  STL [R1+0x248], R28 ;  /* 0x0002481c01007387 */ /* 0x001fe80000100800 */
[----:B------:R-:W0:Y:S04]  /*3d60*/  LDS.U8 R28, [R25+UR5+0x88] ;  /* 0x00008805191c7984 */ /* 0x000e280008000000 */
[----:B-1----:R-:W-:Y:S04]  /*3d70*/  STL [R1+0x244], R27 ;  /* 0x0002441b01007387 */ /* 0x002fe80000100800 */
        /* <DEDUP_REMOVED lines=8> */
[----:B------:R-:W2:Y:S04]  /*3e00*/  LDS.U8 R26, [R25+UR5+0x808] ;  /* 0x00080805191a7984 */ /* 0x000ea80008000000 */
[----:B------:R-:W4:Y:S04]  /*3e10*/  LDS.U8 R25, [R25+UR5+0x880] ;  /* 0x0008800519197984 */ /* 0x000f280008000000 */
[----:B0-----:R-:W-:Y:S04]  /*3e20*/  STL [R1+0x1f0], R28 ;  /* 0x0001f01c01007387 */ /* 0x001fe80000100800 */
[----:B-1----:R-:W-:Y:S04]  /*3e30*/  STL [R1+0x1ec], R27 ;  /* 0x0001ec1b01007387 */ /* 0x002fe80000100800 */
[----:B--2---:R-:W-:Y:S04]  /*3e40*/  STL [R1+0x1f8], R26 ;  /* 0x0001f81a01007387 */ /* 0x004fe80000100800 */
[----:B----4-:R-:W-:Y:S04]  /*3e50*/  STL [R1+0x1f4], R25 ;  /* 0x0001f41901007387 */ /* 0x010fe80000100800 */
[----:B---3--:R-:W0:Y:S04]  /*3e60*/  LDS.U8 R27, [R24+UR5+0x100] ;  /* 0x00010005181b7984 */ /* 0x008e280008000000 */
[----:B------:R-:W1:Y:S04]  /*3e70*/  LDS.U8 R26, [R24+UR5+0x188] ;  /* 0x00018805181a7984 */ /* 0x000e680008000000 */
[----:B------:R-:W2:Y:S04]  /*3e80*/  LDS.U8 R25, [R24+UR5+0x108] ;  /* 0x0001080518197984 */ /* 0x000ea80008000000 */
[----:B------:R-:W-:Y:S04]  /*3e90*/  LDS.U8 R29, [R24+UR5+0x908] ;  /* 0x00090805181d7984 */ /* 0x000fe80008000000 */
[----:B------:R-:W-:Y:S04]  /*3ea0*/  LDS.U8 R28, [R24+UR5+0x980] ;  /* 0x00098005181c7984 */ /* 0x000fe80008000000 */
[----:B0-----:R-:W-:Y:S04]  /*3eb0*/  STL [R1+0x250], R27 ;  /* 0x0002501b01007387 */ /* 0x001fe80000100800 */
[----:B------:R-:W0:Y:S04]  /*3ec0*/  LDS.U8 R27, [R24+UR5+0x180] ;  /* 0x00018005181b7984 */ /* 0x000e280008000000 */
[----:B-1----:R-:W-:Y:S04]  /*3ed0*/  STL [R1+0x24c], R26 ;  /* 0x00024c1a01007387 */ /* 0x002fe80000100800 */
[----:B------:R-:W1:Y:S04]  /*3ee0*/  LDS.U8 R26, [R24+UR5+0x900] ;  /* 0x00090005181a7984 */ /* 0x000e680008000000 */
[----:B--2---:R-:W-:Y:S04]  /*3ef0*/  STL [R1+0x258], R25 ;  /* 0x0002581901007387 */ /* 0x004fe80000100800 */
[----:B------:R-:W2:Y:S01]  /*3f00*/  LDS.U8 R25, [R24+UR5+0x988] ;  /* 0x0009880518197984 */ /* 0x000ea20008000000 */
[----:B------:R-:W-:Y:S06]  /*3f10*/  BAR.SYNC.DEFER_BLOCKING 0x0 ;  /* 0x0000000000007b1d */ /* 0x000fec0000010000 */
[----:B0-----:R-:W-:Y:S04]  /*3f20*/  STL [R1+0x254], R27 ;  /* 0x0002541b01007387 */ /* 0x001fe80000100800 */
[----:B-1----:R-:W-:Y:S04]  /*3f30*/  STL [R1+0x260], R26 ;  /* 0x0002601a01007387 */ /* 0x002fe80000100800 */
[----:B------:R0:W-:Y:S04]  /*3f40*/  STL [R1+0x310], R29 ;  /* 0x0003101d01007387 */ /* 0x0001e80000100800 */
[----:B--2---:R1:W-:Y:S04]  /*3f50*/  STL [R1+0x25c], R25 ;  /* 0x00025c1901007387 */ /* 0x0043e80000100800 */
[----:B0-----:R-:W2:Y:S04]  /*3f60*/  LDL.LU R29, [R1+0x110] ;  /* 0x00011000011d7983 */ /* 0x001ea80000300800 */
[----:B-1----:R-:W3:Y:S04]  /*3f70*/  LDL.LU.64 R24, [R1+0x10] ;  /* 0x0000100001187983 */ /* 0x002ee80000300a00 */
[----:B------:R-:W3:Y:S04]  /*3f80*/  LDL.LU.64 R26, [R1+0x18] ;  /* 0x00001800011a7983 */ /* 0x000ee80000300a00 */
[----:B------:R0:W-:Y:S04]  /*3f90*/  STL [R1+0x314], R28 ;  /* 0x0003141c01007387 */ /* 0x0001e80000100800 */
[----:B-----5:R1:W-:Y:S04]  /*3fa0*/  STS.U8 [R0+UR5+0x400], R11 ;  /* 0x0004000b00007988 */ /* 0x0203e80008000005 */
[----:B0-----:R-:W2:Y:S04]  /*3fb0*/  LDL.LU R28, [R1+0x114] ;  /* 0x00011400011c7983 */ /* 0x001ea80000300800 */
[----:B-1----:R-:W4:Y:S04]  /*3fc0*/  LDL R11, [R1+0x264] ;  /* 0x00026400010b7983 */ /* 0x002f280000100800 */
[----:B------:R-:W-:Y:S04]  /*3fd0*/  STS.U8 [R0+UR5], R13 ;  /* 0x0000000d00007988 */ /* 0x000fe80008000005 */
[----:B------:R-:W-:Y:S04]  /*3fe0*/  STS.U8 [R0+UR5+0x200], R12 ;  /* 0x0002000c00007988 */ /* 0x000fe80008000005 */
[----:B------:R0:W-:Y:S04]  /*3ff0*/  STS.U8 [R0+UR5+0x600], R16 ;  /* 0x0006001000007988 */ /* 0x0001e80008000005 */
[----:B------:R-:W-:Y:S04]  /*4000*/  STS.U8 [R0+UR5+0x800], R15 ;  /* 0x0008000f00007988 */ /* 0x000fe80008000005 */
[----:B------:R-:W-:Y:S04]  /*4010*/  STS.U8 [R0+UR5+0xa00], R14 ;  /* 0x000a000e00007988 */ /* 0x000fe80008000005 */
[----:B------:R-:W-:Y:S04]  /*4020*/  STS.U8 [R0+UR5+0xc00], R19 ;  /* 0x000c001300007988 */ /* 0x000fe80008000005 */
[----:B------:R-:W-:Y:S04]  /*4030*/  STS.U8 [R0+UR5+0xe00], R18 ;  /* 0x000e001200007988 */ /* 0x000fe80008000005 */
[----:B------:R1:W-:Y:S04]  /*4040*/  STS.U8 [R0+UR5+0x1000], R17 ;  /* 0x0010001100007988 */ /* 0x0003e80008000005 */
[----:B------:R-:W-:Y:S04]  /*4050*/  STS.U8 [R0+UR5+0x1200], R21 ;  /* 0x0012001500007988 */ /* 0x000fe80008000005 */
[----:B------:R-:W-:Y:S04]  /*4060*/  STS.U8 [R0+UR5+0x1400], R20 ;  /* 0x0014001400007988 */ /* 0x000fe80008000005 */
[----:B------:R-:W-:Y:S04]  /*4070*/  STS.U8 [R0+UR5+0x1600], R10 ;  /* 0x0016000a00007988 */ /* 0x000fe80008000005 */
[----:B------:R-:W-:Y:S04]  /*4080*/  STS.U8 [R0+UR5+0x1800], R23 ;  /* 0x0018001700007988 */ /* 0x000fe80008000005 */
[----:B------:R-:W-:Y:S04]  /*4090*/  STS.U8 [R0+UR5+0x1a00], R9 ;  /* 0x001a000900007988 */ /* 0x000fe80008000005 */
[----:B------:R-:W-:Y:S04]  /*40a0*/  STS.U8 [R0+UR5+0x1c00], R22 ;  /* 0x001c001600007988 */ /* 0x000fe80008000005 */
[----:B------:R-:W-:Y:S01]  /*40b0*/  STS.U8 [R0+UR5+0x1e00], R8 ;  /* 0x001e000800007988 */ /* 0x000fe20008000005 */
[----:B------:R-:W-:Y:S01]  /*40c0*/  BAR.SYNC.DEFER_BLOCKING 0x0 ;  /* 0x0000000000007b1d */ /* 0x000fe20000010000 */
[----:B0-----:R-:W-:-:S02]  /*40d0*/  IMAD R16, R2, 0x100, R3 ;  /* 0x0000010002107824 */ /* 0x001fc400078e0203 */
[----:B-1----:R-:W-:Y:S02]  /*40e0*/  IMAD R17, R4, 0x100, R5 ;  /* 0x0000010004117824 */ /* 0x002fe400078e0205 */
[----:B------:R-:W-:Y:S01]  /*40f0*/  IMAD R18, R6, 0x100, R7 ;  /* 0x0000010006127824 */ /* 0x000fe200078e0207 */
[----:B------:R-:W-:Y:S02]  /*4100*/  F2FP.F16.E5M2.UNPACK_B R16, R16 ;  /* 0x00000010ff10723e */ /* 0x000fe400020004ff */
[----:B------:R-:W-:Y:S02]  /*4110*/  F2FP.F16.E5M2.UNPACK_B R17, R17 ;  /* 0x00000011ff11723e */ /* 0x000fe400020004ff */
[----:B------:R-:W-:Y:S01]  /*4120*/  F2FP.F16.E5M2.UNPACK_B R18, R18 ;  /* 0x00000012ff12723e */ /* 0x000fe200020004ff */
[----:B------:R-:W-:Y:S04]  /*4130*/  STL [R1+0x318], R0 ;  /* 0x0003180001007387 */ /* 0x000fe80000100800 */
[----:B----4-:R-:W0:Y:S04]  /*4140*/  LDSM.16.M88.4 R12, [R11] ;  /* 0x000000000b0c783b */ /* 0x010e280000000200 */
[----:B------:R-:W1:Y:S01]  /*4150*/  LDSM.16.M88.4 R8, [R11+0x1000] ;  /* 0x001000000b08783b */ /* 0x000e620000000200 */
[----:B--2---:R-:W-:-:S05]  /*4160*/  IMAD R19, R29, 0x100, R28 ;  /* 0x000001001d137824 */ /* 0x004fca00078e021c */
[----:B------:R-:W-:Y:S02]  /*4170*/  F2FP.F16.E5M2.UNPACK_B R19, R19 ;  /* 0x00000013ff13723e */ /* 0x000fe400020004ff */
[----:B0-----:R-:W-:Y:S02]  /*4180*/  F2FP.F16.E5M2.UNPACK_B R20, R12 ;  /* 0x0000000cff14723e */ /* 0x001fe400020004ff */
[----:B------:R-:W-:-:S07]  /*4190*/  F2FP.F16.E5M2.UNPACK_B R21, R13 ;  /* 0x0000000dff15723e */ /* 0x000fce00020004ff */
[----:B---3--:R-:W-:Y:S01]  /*41a0*/  HMMA.16816.F32 R4, R16, R20, R24 ;  /* 0x000000141004723c */ /* 0x008fe20000001818 */
[----:B-1----:R-:W-:Y:S04]  /*41b0*/  STL.64 [R1+0x470], R10 ;  /* 0x0004700a01007387 */ /* 0x002fe80000100a00 */
[----:B------:R0:W-:Y:S04]  /*41c0*/  STL.64 [R1+0x468], R8 ;  /* 0x0004680801007387 */ /* 0x0001e80000100a00 */
[----:B0-----:R-:W2:Y:S04]  /*41d0*/  LDL.LU.64 R8, [R1+0x30] ;  /* 0x0000300001087983 */ /* 0x001ea80000300a00 */
[----:B------:R-:W2:Y:S04]  /*41e0*/  LDL.LU.64 R10, [R1+0x38] ;  /* 0x00003800010a7983 */ /* 0x000ea80000300a00 */
[----:B------:R-:W-:Y:S04]  /*41f0*/  STL [R1+0x3b0], R12 ;  /* 0x0003b00c01007387 */ /* 0x000fe80000100800 */
[----:B------:R-:W-:Y:S04]  /*4200*/  STL [R1+0x3b4], R13 ;  /* 0x0003b40d01007387 */ /* 0x000fe80000100800 */
[----:B------:R-:W3:Y:S04]  /*4210*/  LDL.LU R0, [R1+0x120] ;  /* 0x0001200001007983 */ /* 0x000ee80000300800 */
[----:B------:R-:W4:Y:S04]  /*4220*/  LDL.LU R22, [R1+0x12c] ;  /* 0x00012c0001167983 */ /* 0x000f280000300800 */
[----:B------:R-:W-:Y:S04]  /*4230*/  STL.64 [R1+0x10], R4 ;  /* 0x0000100401007387 */ /* 0x000fe80000100a00 */
[----:B------:R0:W-:Y:S04]  /*4240*/  STL.64 [R1+0x18], R6 ;  /* 0x0000180601007387 */ /* 0x0001e80000100a00 */
[----:B------:R-:W4:Y:S01]  /*4250*/  LDL.LU R23, [R1+0x128] ;  /* 0x0001280001177983 */ /* 0x000f220000300800 */
[----:B0-----:R-:W-:-:S02]  /*4260*/  F2FP.F16.E5M2.UNPACK_B R6, R14 ;  /* 0x0000000eff06723e */ /* 0x001fc400020004ff */
[----:B------:R-:W-:-:S07]  /*4270*/  F2FP.F16.E5M2.UNPACK_B R7, R15 ;  /* 0x0000000fff07723e */ /* 0x000fce00020004ff */
[----:B--2---:R-:W-:-:S15]  /*4280*/  HMMA.16816.F32 R8, R16, R6, R8 ;  /* 0x000000061008723c */ /* 0x004fde0000001808 */
[----:B------:R-:W-:-:S04]  /*4290*/  NOP ;  /* 0x0000000000007918 */ /* 0x000fc80000000000 */
[----:B------:R-:W-:Y:S02]  /*42a0*/  IMAD.MOV.U32 R13, RZ, RZ, R10 ;  /* 0x000000ffff0d7224 */ /* 0x000fe400078e000a */
[----:B------:R-:W-:Y:S01]  /*42b0*/  IMAD.MOV.U32 R12, RZ, RZ, R11 ;  /* 0x000000ffff0c7224 */ /* 0x000fe200078e000b */
[----:B----4-:R-:W-:Y:S04]  /*42c0*/  STL.64 [R1+0x460], R22 ;  /* 0x0004601601007387 */ /* 0x010fe80000100a00 */
[----:B------:R0:W-:Y:S01]  /*42d0*/  STL.64 [R1+0x458], R20 ;  /* 0x0004581401007387 */ /* 0x0001e20000100a00 */
[----:B------:R-:W-:Y:S02]  /*42e0*/  IMAD.MOV.U32 R26, RZ, RZ, R8 ;  /* 0x000000ffff1a7224 */ /* 0x000fe400078e0008 */
[----:B------:R-:W-:Y:S01]  /*42f0*/  IMAD.MOV.U32 R27, RZ, RZ, R9 ;  /* 0x000000ffff1b7224 */ /* 0x000fe200078e0009 */
[----:B0-----:R-:W2:Y:S04]  /*4300*/  LDL.LU.64 R20, [R1+0xe0] ;  /* 0x0000e00001147983 */ /* 0x001ea80000300a00 */
[----:B------:R-:W2:Y:S04]  /*4310*/  LDL.LU.64 R22, [R1+0xe8] ;  /* 0x0000e80001167983 */ /* 0x000ea80000300a00 */
[----:B------:R-:W4:Y:S04]  /*4320*/  LDL.LU R28, [R1+0x138] ;  /* 0x00013800011c7983 */ /* 0x000f280000300800 */
[----:B------:R-:W4:Y:S04]  /*4330*/  LDL.LU R29, [R1+0x134] ;  /* 0x00013400011d7983 */ /* 0x000f280000300800 */
[----:B------:R-:W-:Y:S04]  /*4340*/  STL [R1+0x3c8], R14 ;  /* 0x0003c80e01007387 */ /* 0x000fe80000100800 */
[----:B------:R0:W-:Y:S04]  /*4350*/  STL [R1+0x3cc], R15 ;  /* 0x0003cc0f01007387 */ /* 0x0001e80000100800 */
[----:B------:R-:W2:Y:S04]  /*4360*/  LDL.LU.64 R10, [R1+0x470] ;  /* 0x00047000010a7983 */ /* 0x000ea80000300a00 */
[----:B------:R-:W2:Y:S02]  /*4370*/  LDL.LU.64 R8, [R1+0x468] ;  /* 0x0004680001087983 */ /* 0x000ea40000300a00 */
[----:B--2---:R-:W-:-:S02]  /*4380*/  F2FP.F16.E5M2.UNPACK_B R4, R8 ;  /* 0x00000008ff04723e */ /* 0x004fc400020004ff */
[----:B------:R-:W-:-:S07]  /*4390*/  F2FP.F16.E5M2.UNPACK_B R5, R9 ;  /* 0x00000009ff05723e */ /* 0x000fce00020004ff */
[----:B------:R-:W-:-:S15]  /*43a0*/  HMMA.16816.F32 R20, R16, R4, R20 ;  /* 0x000000041014723c */ /* 0x000fde0000001814 */
[----:B------:R-:W-:-:S04]  /*43b0*/  NOP ;  /* 0x0000000000007918 */ /* 0x000fc80000000000 */
[----:B------:R-:W-:Y:S02]  /*43c0*/  IMAD.MOV.U32 R25, RZ, RZ, R22 ;  /* 0x000000ffff197224 */ /* 0x000fe400078e0016 */
[----:B------:R-:W-:Y:S02]  /*43d0*/  IMAD.MOV.U32 R24, RZ, RZ, R23 ;  /* 0x000000ffff187224 */ /* 0x000fe400078e0017 */
[----:B0-----:R-:W-:Y:S01]  /*43e0*/  IMAD.MOV.U32 R15, RZ, RZ, R20 ;  /* 0x000000ffff0f7224 */ /* 0x001fe200078e0014 */
[----:B------:R-:W2:Y:S01]  /*43f0*/  LDL.LU.64 R22, [R1+0x460] ;  /* 0x0004600001167983 */ /* 0x000ea20000300a00 */
[----:B------:R-:W-:-:S03]  /*4400*/  IMAD.MOV.U32 R14, RZ, RZ, R21 ;  /* 0x000000ffff0e7224 */ /* 0x000fc600078e0015 */
[----:B------:R-:W2:Y:S04]  /*4410*/  LDL.LU.64 R20, [R1+0x458] ;  /* 0x0004580001147983 */ /* 0x000ea80000300a00 */
[----:B------:R-:W-:Y:S04]  /*4420*/  STL.64 [R1+0x3e8], R26 ;  /* 0x0003e81a01007387 */ /* 0x000fe80000100a00 */
[----:B------:R0:W-:Y:S04]  /*4430*/  STL.64 [R1+0x3e0], R24 ;  /* 0x0003e01801007387 */ /* 0x0001e80000100a00 */
[----:B0-----:R-:W2:Y:S04]  /*4440*/  LDL.LU.64 R24, [R1+0x70] ;  /* 0x0000700001187983 */ /* 0x001ea80000300a00 */
[----:B------:R-:W2:Y:S01]  /*4450*/  LDL.LU.64 R26, [R1+0x78] ;  /* 0x00007800011a7983 */ /* 0x000ea20000300a00 */
[----:B------:R-:W-:-:S02]  /*4460*/  F2FP.F16.E5M2.UNPACK_B R2, R10 ;  /* 0x0000000aff02723e */ /* 0x000fc400020004ff */
[----:B------:R-:W-:Y:S01]  /*4470*/  F2FP.F16.E5M2.UNPACK_B R3, R11 ;  /* 0x0000000bff03723e */ /* 0x000fe200020004ff */
[----:B------:R0:W-:Y:S04]  /*4480*/  STL.64 [R1+0x3d8], R14 ;  /* 0x0003d80e01007387 */ /* 0x0001e80000100a00 */
[----:B0-----:R-:W3:Y:S04]  /*4490*/  LDL.LU R14, [R1+0x118] ;  /* 0x00011800010e7983 */ /* 0x001ee80000300800 */
[----:B------:R-:W3:Y:S04]  /*44a0*/  LDL.LU R15, [R1+0x124] ;  /* 0x00012400010f7983 */ /* 0x000ee80000300800 */
[----:B------:R0:W-:Y:S04]  /*44b0*/  STL.64 [R1+0x3d0], R12 ;  /* 0x0003d00c01007387 */ /* 0x0001e80000100a00 */
[----:B0-----:R-:W3:Y:S04]  /*44c0*/  LDL.LU R13, [R1+0x11c] ;  /* 0x00011c00010d7983 */ /* 0x001ee80000300800 */
[----:B------:R0:W-:Y:S04]  /*44d0*/  STL.64 [R1+0x398], R10 ;  /* 0x0003980a01007387 */ /* 0x0001e80000100a00 */
[----:B------:R1:W-:Y:S01]  /*44e0*/  STL.64 [R1+0x390], R8 ;  /* 0x0003900801007387 */ /* 0x0003e20000100a00 */
[----:B--2---:R-:W-:Y:S03]  /*44f0*/  HMMA.16816.F32 R16, R16, R2, R24 ;  /* 0x000000021010723c */ /* 0x004fe60000001818 */
[----:B------:R-:W2:Y:S04]  /*4500*/  LDL.LU.64 R24, [R1+0xd0] ;  /* 0x0000d00001187983 */ /* 0x000ea80000300a00 */
[----:B------:R-:W2:Y:S04]  /*4510*/  LDL.LU.64 R26, [R1+0xd8] ;  /* 0x0000d800011a7983 */ /* 0x000ea80000300a00 */
[----:B------:R1:W-:Y:S08]  /*4520*/  STL [R1+0x440], R3 ;  /* 0x0004400301007387 */ /* 0x0003f00000100800 */
[----:B0-----:R-:W-:-:S02]  /*4530*/  IMAD.MOV.U32 R10, RZ, RZ, R17 ;  /* 0x000000ffff0a7224 */ /* 0x001fc400078e0011 */
[----:B------:R-:W-:Y:S02]  /*4540*/  IMAD.MOV.U32 R11, RZ, RZ, R16 ;  /* 0x000000ffff0b7224 */ /* 0x000fe400078e0010 */
[----:B-1----:R-:W-:Y:S01]  /*4550*/  IMAD.MOV.U32 R9, RZ, RZ, R18 ;  /* 0x000000ffff097224 */ /* 0x002fe200078e0012 */
[----:B------:R-:W-:Y:S01]  /*4560*/  STL [R1+0x3f4], R10 ;  /* 0x0003f40a01007387 */ /* 0x000fe20000100800 */
[----:B------:R-:W-:-:S03]  /*4570*/  IMAD R18, R23, 0x100, R22 ;  /* 0x0000010017127824 */ /* 0x000fc600078e0216 */
[----:B------:R-:W-:Y:S04]  /*4580*/  STL [R1+0x3f0], R11 ;  /* 0x0003f00b01007387 */ /* 0x000fe80000100800 */
[----:B------:R-:W2:Y:S04]  /*4590*/  LDL.LU R3, [R1+0x140] ;  /* 0x0001400001037983 */ /* 0x000ea80000300800 */
[----:B------:R-:W2:Y:S04]  /*45a0*/  LDL.LU R22, [R1+0x13c] ;  /* 0x00013c0001167983 */ /* 0x000ea80000300800 */
[----:B------:R-:W2:Y:S01]  /*45b0*/  LDL.LU R23, [R1+0x144] ;  /* 0x0001440001177983 */ /* 0x000ea20000300800 */
[----:B------:R-:W-:-:S02]  /*45c0*/  IMAD.MOV.U32 R8, RZ, RZ, R19 ;  /* 0x000000ffff087224 */ /* 0x000fc400078e0013 */
[----:B---3--:R-:W-:Y:S02]  /*45d0*/  IMAD R16, R14, 0x100, R13 ;  /* 0x000001000e107824 */ /* 0x008fe400078e020d */
[----:B------:R-:W-:Y:S01]  /*45e0*/  IMAD R17, R0, 0x100, R15 ;  /* 0x0000010000117824 */ /* 0x000fe200078e020f */
[----:B------:R-:W-:Y:S01]  /*45f0*/  F2FP.F16.E5M2.UNPACK_B R18, R18 ;  /* 0x00000012ff12723e */ /* 0x000fe200020004ff */
[----:B----4-:R-:W-:Y:S01]  /*4600*/  IMAD R19, R29, 0x100, R28 ;  /* 0x000001001d137824 */ /* 0x010fe200078e021c */
[----:B------:R-:W-:Y:S01]  /*4610*/  F2FP.F16.E5M2.UNPACK_B R16, R16 ;  /* 0x00000010ff10723e */ /* 0x000fe200020004ff */
[----:B------:R-:W3:Y:S01]  /*4620*/  LDL.LU R12, [R1+0x14c] ;  /* 0x00014c00010c7983 */ /* 0x000ee20000300800 */
[----:B------:R-:W-:Y:S02]  /*4630*/  F2FP.F16.E5M2.UNPACK_B R17, R17 ;  /* 0x00000011ff11723e */ /* 0x000fe400020004ff */
[----:B------:R-:W-:Y:S01]  /*4640*/  F2FP.F16.E5M2.UNPACK_B R19, R19 ;  /* 0x00000013ff13723e */ /* 0x000fe200020004ff */
[----:B------:R-:W4:Y:S04]  /*4650*/  LDL.LU R13, [R1+0x158] ;  /* 0x00015800010d7983 */ /* 0x000f280000300800 */
[----:B------:R-:W4:Y:S02]  /*4660*/  LDL.LU R0, [R1+0x154] ;  /* 0x0001540001007983 */ /* 0x000f240000300800 */
[----:B--2---:R-:W-:-:S15]  /*4670*/  HMMA.16816.F32 R24, R16, R20, R24 ;  /* 0x000000141018723c */ /* 0x004fde0000001818 */
[----:B------:R-:W-:-:S04]  /*4680*/  NOP ;  /* 0x0000000000007918 */ /* 0x000fc80000000000 */
[----:B------:R-:W-:Y:S01]  /*4690*/  STL.64 [R1+0xd0], R24 ;  /* 0x0000d01801007387 */ /* 0x000fe20000100a00 */
[----:B------:R-:W-:Y:S02]  /*46a0*/  IMAD.MOV.U32 R29, RZ, RZ, R26 ;  /* 0x000000ffff1d7224 */ /* 0x000fe400078e001a */
[----:B------:R-:W-:Y:S01]  /*46b0*/  IMAD.MOV.U32 R28, RZ, RZ, R27 ;  /* 0x000000ffff1c7224 */ /* 0x000fe200078e001b */
[----:B------:R-:W-:Y:S04]  /*46c0*/  STL.64 [R1+0x450], R22 ;  /* 0x0004501601007387 */ /* 0x000fe80000100a00 */
[----:B------:R0:W-:Y:S04]  /*46d0*/  STL.64 [R1+0x448], R20 ;  /* 0x0004481401007387 */ /* 0x0001e80000100a00 */
[----:B0-----:R-:W2:Y:S04]  /*46e0*/  LDL.LU.64 R20, [R1+0xc0] ;  /* 0x0000c00001147983 */ /* 0x001ea80000300a00 */
[----:B------:R-:W2:Y:S04]  /*46f0*/  LDL.LU.64 R22, [R1+0xc8] ;  /* 0x0000c80001167983 */ /* 0x000ea80000300a00 */
[----:B------:R-:W2:Y:S04]  /*4700*/  LDL.LU R26, [R1+0x1e0] ;  /* 0x0001e000011a7983 */ /* 0x000ea80000300800 */
[----:B------:R-:W2:Y:S04]  /*4710*/  LDL.LU R27, [R1+0x1dc] ;  /* 0x0001dc00011b7983 */ /* 0x000ea80000300800 */
[----:B--2---:R0:W-:Y:S02]  /*4720*/  STL.64 [R1+0x408], R26 ;  /* 0x0004081a01007387 */ /* 0x0041e40000100a00 */
[C---:B0-----:R-:W-:Y:S02]  /*4730*/  HMMA.16816.F32 R24, R16.reuse, R6, R20 ;  /* 0x000000061018723c */ /* 0x041fe40000001814 */
[----:B------:R0:W-:Y:S04]  /*4740*/  STL [R1+0x354], R28 ;  /* 0x0003541c01007387 */ /* 0x0001e80000100800 */
[----:B0-----:R-:W3:Y:S04]  /*4750*/  LDL.LU R28, [R1+0x150] ;  /* 0x00015000011c7983 */ /* 0x001ee80000300800 */
[----:B------:R0:W-:Y:S04]  /*4760*/  STL [R1+0x350], R29 ;  /* 0x0003501d01007387 */ /* 0x0001e80000100800 */
[----:B0-----:R-:W2:Y:S04]  /*4770*/  LDL.LU R29, [R1+0x148] ;  /* 0x00014800011d7983 */ /* 0x001ea80000300800 */
[----:B------:R-:W2:Y:S04]  /*4780*/  LDL.LU.64 R20, [R1+0xb0] ;  /* 0x0000b00001147983 */ /* 0x000ea80000300a00 */
[----:B------:R-:W2:Y:S04]  /*4790*/  LDL.LU.64 R22, [R1+0xb8] ;  /* 0x0000b80001167983 */ /* 0x000ea80000300a00 */
[----:B------:R0:W-:Y:S04]  /*47a0*/  STL.64 [R1+0xc0], R24 ;  /* 0x0000c01801007387 */ /* 0x0001e80000100a00 */
[----:B------:R1:W-:Y:S04]  /*47b0*/  STL.64 [R1+0xc8], R26 ;  /* 0x0000c81a01007387 */ /* 0x0003e80000100a00 */
[----:B0-----:R-:W2:Y:S04]  /*47c0*/  LDL.LU.64 R24, [R1+0x80] ;  /* 0x0000800001187983 */ /* 0x001ea80000300a00 */
[----:B-1----:R-:W2:Y:S04]  /*47d0*/  LDL.LU.64 R26, [R1+0x88] ;  /* 0x00008800011a7983 */ /* 0x002ea80000300a00 */
[----:B--2---:R-:W-:Y:S04]  /*47e0*/  STL.64 [R1+0x418], R26 ;  /* 0x0004181a01007387 */ /* 0x004fe80000100a00 */
[----:B------:R0:W-:Y:S04]  /*47f0*/  STL.64 [R1+0x410], R24 ;  /* 0x0004101801007387 */ /* 0x0001e80000100a00 */
[----:B0-----:R-:W2:Y:S04]  /*4800*/  LDL.LU.64 R24, [R1+0x90] ;  /* 0x0000900001187983 */ /* 0x001ea80000300a00 */
[----:B------:R-:W2:Y:S01]  /*4810*/  LDL.LU.64 R26, [R1+0x98] ;  /* 0x00009800011a7983 */ /* 0x000ea20000300a00 */
[----:B------:R-:W-:Y:S03]  /*4820*/  HMMA.16816.F32 R20, R16, R4, R20 ;  /* 0x000000041014723c */ /* 0x000fe60000001814 */
[----:B--2---:R-:W-:Y:S04]  /*4830*/  STL.64 [R1+0x428], R26 ;  /* 0x0004281a01007387 */ /* 0x004fe80000100a00 */
[----:B------:R0:W-:Y:S04]  /*4840*/  STL.64 [R1+0x420], R24 ;  /* 0x0004201801007387 */ /* 0x0001e80000100a00 */
[----:B0-----:R-:W2:Y:S04]  /*4850*/  LDL.LU.64 R24, [R1+0xa0] ;  /* 0x0000a00001187983 */ /* 0x001ea80000300a00 */
[----:B------:R-:W2:Y:S04]  /*4860*/  LDL.LU.64 R26, [R1+0xa8] ;  /* 0x0000a800011a7983 */ /* 0x000ea80000300a00 */
[----:B--2---:R-:W-:Y:S04]  /*4870*/  STL.64 [R1+0x438], R26 ;  /* 0x0004381a01007387 */ /* 0x004fe80000100a00 */
[----:B------:R0:W-:Y:S04]  /*4880*/  STL.64 [R1+0x430], R24 ;  /* 0x0004301801007387 */ /* 0x0001e80000100a00 */
[----:B0-----:R-:W2:Y:S04]  /*4890*/  LDL.LU.64 R24, [R1+0x60] ;  /* 0x0000600001187983 */ /* 0x001ea80000300a00 */
[----:B------:R-:W2:Y:S04]  /*48a0*/  LDL.LU.64 R26, [R1+0x68] ;  /* 0x00006800011a7983 */ /* 0x000ea80000300a00 */
[----:B------:R-:W2:Y:S04]  /*48b0*/  LDL.LU R14, [R1+0x1e8] ;  /* 0x0001e800010e7983 */ /* 0x000ea80000300800 */
[----:B------:R-:W2:Y:S04]  /*48c0*/  LDL.LU R15, [R1+0x1e4] ;  /* 0x0001e400010f7983 */ /* 0x000ea80000300800 */
[----:B------:R-:W2:Y:S04]  /*48d0*/  LDL.LU R10, [R1+0x1ec] ;  /* 0x0001ec00010a7983 */ /* 0x000ea80000300800 */
[----:B------:R-:W2:Y:S04]  /*48e0*/  LDL.LU R11, [R1+0x1f4] ;  /* 0x0001f400010b7983 */ /* 0x000ea80000300800 */
[----:B------:R-:W-:Y:S04]  /*48f0*/  STL.64 [R1+0xb0], R20 ;  /* 0x0000b01401007387 */ /* 0x000fe80000100a00 */
[----:B------:R0:W-:Y:S04]  /*4900*/  STL.64 [R1+0xb8], R22 ;  /* 0x0000b81601007387 */ /* 0x0001e80000100a00 */
[----:B0-----:R-:W2:Y:S04]  /*4910*/  LDL.LU.64 R22, [R1+0x450] ;  /* 0x0004500001167983 */ /* 0x001ea80000300a00 */
[----:B------:R-:W3:Y:S01]  /*4920*/  LDL.LU.64 R20, [R1+0x448] ;  /* 0x0004480001147983 */ /* 0x000ee20000300a00 */
[----:B--2---:R-:W-:-:S03]  /*4930*/  IMAD R22, R22, 0x100, R3 ;  /* 0x0000010016167824 */ /* 0x004fc600078e0203 */
[----:B------:R-:W2:Y:S01]  /*4940*/  LDL.LU R3, [R1+0x440] ;  /* 0x0004400001037983 */ /* 0x000ea20000300800 */
[----:B------:R-:W-:Y:S02]  /*4950*/  IMAD R23, R23, 0x100, R29 ;  /* 0x0000010017177824 */ /* 0x000fe400078e021d */
[----:B---3--:R-:W-:Y:S02]  /*4960*/  IMAD R12, R12, 0x100, R28 ;  /* 0x000001000c0c7824 */ /* 0x008fe400078e021c */
[----:B----4-:R-:W-:Y:S01]  /*4970*/  IMAD R0, R0, 0x100, R13 ;  /* 0x0000010000007824 */ /* 0x010fe200078e020d */
[----:B--2---:R-:W-:Y:S01]  /*4980*/  HMMA.16816.F32 R16, R16, R2, R24 ;  /* 0x000000021010723c */ /* 0x004fe20000001818 */
[----:B------:R-:W2:Y:S04]  /*4990*/  LDL.LU.64 R26, [R1+0x438] ;  /* 0x00043800011a7983 */ /* 0x000ea80000300a00 */
[----:B------:R-:W2:-:S14]  /*49a0*/  LDL.LU.64 R24, [R1+0x430] ;  /* 0x0004300001187983 */ /* 0x000e9c0000300a00 */
[----:B------:R0:W-:Y:S04]  /*49b0*/  STL.64 [R1+0x60], R16 ;  /* 0x0000601001007387 */ /* 0x0001e80000100a00 */
[----:B------:R1:W-:Y:S01]  /*49c0*/  STL.64 [R1+0x68], R18 ;  /* 0x0000681201007387 */ /* 0x0003e20000100a00 */
[----:B0-----:R-:W-:Y:S02]  /*49d0*/  F2FP.F16.E5M2.UNPACK_B R16, R22 ;  /* 0x00000016ff10723e */ /* 0x001fe400020004ff */
[----:B------:R-:W-:Y:S02]  /*49e0*/  F2FP.F16.E5M2.UNPACK_B R17, R23 ;  /* 0x00000017ff11723e */ /* 0x000fe400020004ff */
[----:B-1----:R-:W-:Y:S02]  /*49f0*/  F2FP.F16.E5M2.UNPACK_B R18, R12 ;  /* 0x0000000cff12723e */ /* 0x002fe400020004ff */
[----:B------:R-:W-:-:S07]  /*4a00*/  F2FP.F16.E5M2.UNPACK_B R19, R0 ;  /* 0x00000000ff13723e */ /* 0x000fce00020004ff */
[----:B--2---:R-:W-:-:S15]  /*4a10*/  HMMA.16816.F32 R24, R16, R20, R24 ;  /* 0x000000141018723c */ /* 0x004fde0000001818 */
[----:B------:R-:W-:-:S04]  /*4a20*/  NOP ;  /* 0x0000000000007918 */ /* 0x000fc80000000000 */
[----:B------:R-:W-:Y:S04]  /*4a30*/  STL.64 [R1+0xa0], R24 ;  /* 0x0000a01801007387 */ /* 0x000fe80000100a00 */
[----:B------:R0:W-:Y:S04]  /*4a40*/  STL.64 [R1+0xa8], R26 ;  /* 0x0000a81a01007387 */ /* 0x0001e80000100a00 */
[----:B0-----:R-:W2:Y:S04]  /*4a50*/  LDL.LU.64 R26, [R1+0x428] ;  /* 0x00042800011a7983 */ /* 0x001ea80000300a00 */
[----:B------:R-:W2:Y:S02]  /*4a60*/  LDL.LU.64 R24, [R1+0x420] ;  /* 0x0004200001187983 */ /* 0x000ea40000300a00 */
        /* <DEDUP_REMOVED lines=8> */
[----:B------:R-:W-:Y:S01]  /*4af0*/  IMAD.MOV.U32 R29, RZ, RZ, R26 ;  /* 0x000000ffff1d7224 */ /* 0x000fe200078e001a */
[----:B------:R-:W-:Y:S01]  /*4b00*/  STL [R1+0x80], R24 ;  /* 0x0000801801007387 */ /* 0x000fe20000100800 */
[----:B------:R-:W-:-:S03]  /*4b10*/  IMAD.MOV.U32 R0, RZ, RZ, R27 ;  /* 0x000000ffff007224 */ /* 0x000fc600078e001b */
[----:B------:R-:W2:Y:S04]  /*4b20*/  LDL.LU.64 R26, [R1+0x408] ;  /* 0x00040800011a7983 */ /* 0x000ea80000300a00 */
[----:B------:R-:W-:Y:S04]  /*4b30*/  STL.64 [R1+0x400], R6 ;  /* 0x0004000601007387 */ /* 0x000fe80000100a00 */
[----:B------:R0:W-:Y:S04]  /*4b40*/  STL.64 [R1+0x3f8], R4 ;  /* 0x0003f80401007387 */ /* 0x0001e80000100a00 */
[----:B0-----:R-:W3:Y:S04]  /*4b50*/  LDL.LU.64 R4, [R1+0x50] ;  /* 0x0000500001047983 */ /* 0x001ee80000300a00 */
[----:B------:R-:W3:Y:S01]  /*4b60*/  LDL.LU.64 R6, [R1+0x58] ;  /* 0x0000580001067983 */ /* 0x000ee20000300a00 */
[----:B------:R-:W-:-:S05]  /*4b70*/  IMAD.MOV.U32 R28, RZ, RZ, R25 ;  /* 0x000000ffff1c7224 */ /* 0x000fca00078e0019 */
[----:B------:R0:W-:Y:S04]  /*4b80*/  STL [R1+0x360], R28 ;  /* 0x0003601c01007387 */ /* 0x0001e80000100800 */
[----:B0-----:R-:W4:Y:S04]  /*4b90*/  LDL.LU R28, [R1+0x1f8] ;  /* 0x0001f800011c7983 */ /* 0x001f280000300800 */
[----:B------:R0:W-:Y:S04]  /*4ba0*/  STL [R1+0x35c], R29 ;  /* 0x00035c1d01007387 */ /* 0x0001e80000100800 */
[----:B0-----:R-:W4:Y:S04]  /*4bb0*/  LDL.LU R29, [R1+0x1f0] ;  /* 0x0001f000011d7983 */ /* 0x001f280000300800 */
[----:B------:R0:W-:Y:S04]  /*4bc0*/  STL [R1+0x358], R0 ;  /* 0x0003580001007387 */ /* 0x0001e80000100800 */
[----:B------:R-:W4:Y:S01]  /*4bd0*/  LDL.LU.64 R24, [R1+0x40] ;  /* 0x0000400001187983 */ /* 0x000f220000300a00 */
[----:B------:R-:W-:-:S02]  /*4be0*/  IMAD R23, R15, 0x100, R14 ;  /* 0x000001000f177824 */ /* 0x000fc400078e020e */
[----:B--2---:R-:W-:Y:S02]  /*4bf0*/  IMAD R22, R27, 0x100, R26 ;  /* 0x000001001b167824 */ /* 0x004fe400078e021a */
[----:B------:R-:W2:Y:S04]  /*4c00*/  LDL.LU.64 R26, [R1+0x48] ;  /* 0x00004800011a7983 */ /* 0x000ea80000300a00 */
[----:B------:R-:W2:Y:S04]  /*4c10*/  LDL.LU.64 R12, [R1+0x20] ;  /* 0x00002000010c7983 */ /* 0x000ea80000300a00 */
[----:B------:R-:W2:Y:S01]  /*4c20*/  LDL.LU.64 R14, [R1+0x28] ;  /* 0x00002800010e7983 */ /* 0x000ea20000300a00 */
[----:B---3--:R-:W-:Y:S03]  /*4c30*/  HMMA.16816.F32 R16, R16, R2, R4 ;  /* 0x000000021010723c */ /* 0x008fe60000001804 */
[----:B------:R-:W3:Y:S04]  /*4c40*/  LDL.LU.64 R6, [R1+0x400] ;  /* 0x0004000001067983 */ /* 0x000ee80000300a00 */
[----:B------:R-:W3:Y:S01]  /*4c50*/  LDL.LU.64 R4, [R1+0x3f8] ;  /* 0x0003f80001047983 */ /* 0x000ee20000300a00 */
[----:B----4-:R-:W-:-:S11]  /*4c60*/  IMAD R11, R11, 0x100, R28 ;  /* 0x000001000b0b7824 */ /* 0x010fd600078e021c */
[----:B------:R-:W-:Y:S01]  /*4c70*/  IMAD.MOV.U32 R28, RZ, RZ, R16 ;  /* 0x000000ffff1c7224 */ /* 0x000fe200078e0010 */
[----:B------:R1:W-:Y:S01]  /*4c80*/  STL [R1+0x5c], R19 ;  /* 0x00005c1301007387 */ /* 0x0003e20000100800 */
[----:B0-----:R-:W-:Y:S01]  /*4c90*/  IMAD.MOV.U32 R0, RZ, RZ, R18 ;  /* 0x000000ffff007224 */ /* 0x001fe200078e0012 */
[----:B------:R-:W-:Y:S01]  /*4ca0*/  F2FP.F16.E5M2.UNPACK_B R16, R22 ;  /* 0x00000016ff10723e */ /* 0x000fe200020004ff */
[----:B------:R-:W-:Y:S01]  /*4cb0*/  IMAD R10, R10, 0x100, R29 ;  /* 0x000001000a0a7824 */ /* 0x000fe200078e021d */
[----:B-1----:R-:W-:Y:S01]  /*4cc0*/  F2FP.F16.E5M2.UNPACK_B R19, R11 ;  /* 0x0000000bff13723e */ /* 0x002fe200020004ff */
[----:B------:R-:W-:Y:S01]  /*4cd0*/  IMAD.MOV.U32 R29, RZ, RZ, R17 ;  /* 0x000000ffff1d7224 */ /* 0x000fe200078e0011 */
[----:B------:R-:W-:Y:S02]  /*4ce0*/  F2FP.F16.E5M2.UNPACK_B R17, R23 ;  /* 0x00000017ff11723e */ /* 0x000fe400020004ff */
[----:B------:R-:W-:Y:S01]  /*4cf0*/  F2FP.F16.E5M2.UNPACK_B R18, R10 ;  /* 0x0000000aff12723e */ /* 0x000fe200020004ff */
[----:B------:R-:W-:Y:S04]  /*4d00*/  STL [R1+0x36c], R28 ;  /* 0x00036c1c01007387 */ /* 0x000fe80000100800 */
[----:B------:R-:W-:Y:S04]  /*4d10*/  STL [R1+0x368], R29 ;  /* 0x0003681d01007387 */ /* 0x000fe80000100800 */
[----:B------:R-:W-:Y:S04]  /*4d20*/  STL [R1+0x364], R0 ;  /* 0x0003640001007387 */ /* 0x000fe80000100800 */
[----:B------:R-:W4:Y:S04]  /*4d30*/  LDL.LU R10, [R1+0x3f4] ;  /* 0x0003f400010a7983 */ /* 0x000f280000300800 */
[----:B------:R-:W4:Y:S01]  /*4d40*/  LDL.LU R11, [R1+0x3f0] ;  /* 0x0003f000010b7983 */ /* 0x000f220000300800 */
[----:B--2---:R-:W-:Y:S03]  /*4d50*/  HMMA.16816.F32 R20, R16, R20, R24 ;  /* 0x000000141014723c */ /* 0x004fe60000001818 */
[----:B------:R-:W2:Y:S04]  /*4d60*/  LDL.LU.64 R26, [R1+0x3e8] ;  /* 0x0003e800011a7983 */ /* 0x000ea80000300a00 */
[----:B------:R-:W2:-:S12]  /*4d70*/  LDL.LU.64 R24, [R1+0x3e0] ;  /* 0x0003e00001187983 */ /* 0x000e980000300a00 */
[----:B------:R0:W-:Y:S04]  /*4d80*/  STL.64 [R1+0x40], R20 ;  /* 0x0000401401007387 */ /* 0x0001e80000100a00 */
[----:B------:R1:W-:Y:S04]  /*4d90*/  STL.64 [R1+0x48], R22 ;  /* 0x0000481601007387 */ /* 0x0003e80000100a00 */
[----:B0-----:R-:W2:Y:S04]  /*4da0*/  LDL.LU.64 R20, [R1] ;  /* 0x0000000001147983 */ /* 0x001ea80000300a00 */
[----:B-1----:R-:W2:Y:S01]  /*4db0*/  LDL.LU.64 R22, [R1+0x8] ;  /* 0x0000080001167983 */ /* 0x002ea20000300a00 */
[----:B---3--:R-:W-:-:S15]  /*4dc0*/  HMMA.16816.F32 R12, R16, R6, R12 ;  /* 0x00000006100c723c */ /* 0x008fde000000180c */
[----:B------:R-:W-:-:S04]  /*4dd0*/  NOP ;  /* 0x0000000000007918 */ /* 0x000fc80000000000 */
[----:B------:R0:W-:Y:S01]  /*4de0*/  STL [R1+0x2c], R15 ;  /* 0x00002c0f01007387 */ /* 0x0001e20000100800 */
[----:B------:R-:W-:-:S03]  /*4df0*/  IMAD.MOV.U32 R0, RZ, RZ, R14 ;  /* 0x000000ffff007224 */ /* 0x000fc600078e000e */
[----:B0-----:R-:W3:Y:S01]  /*4e00*/  LDL.LU.64 R14, [R1+0x3d8] ;  /* 0x0003d800010e7983 */ /* 0x001ee20000300a00 */
[----:B------:R-:W-:Y:S02]  /*4e10*/  IMAD.MOV.U32 R28, RZ, RZ, R12 ;  /* 0x000000ffff1c7224 */ /* 0x000fe400078e000c */
[----:B------:R-:W-:Y:S02]  /*4e20*/  IMAD.MOV.U32 R29, RZ, RZ, R13 ;  /* 0x000000ffff1d7224 */ /* 0x000fe400078e000d */
[----:B------:R-:W3:Y:S04]  /*4e30*/  LDL.LU.64 R12, [R1+0x3d0] ;  /* 0x0003d000010c7983 */ /* 0x000ee80000300a00 */
[----:B------:R-:W3:Y:S04]  /*4e40*/  LDL.LU R6, [R1+0x204] ;  /* 0x0002040001067983 */ /* 0x000ee80000300800 */
[----:B------:R-:W3:Y:S01]  /*4e50*/  LDL.LU R7, [R1+0x208] ;  /* 0x0002080001077983 */ /* 0x000ee20000300800 */
[----:B--2---:R-:W-:Y:S03]  /*4e60*/  HMMA.16816.F32 R20, R16, R4, R20 ;  /* 0x000000041014723c */ /* 0x004fe60000001814 */
[----:B------:R-:W2:Y:S04]  /*4e70*/  LDL.LU R4, [R1+0x1fc] ;  /* 0x0001fc0001047983 */ /* 0x000ea80000300800 */
[----:B------:R-:W2:-:S12]  /*4e80*/  LDL.LU R5, [R1+0x200] ;  /* 0x0002000001057983 */ /* 0x000e980000300800 */
[----:B------:R0:W-:Y:S04]  /*4e90*/  STL.64 [R1+0x2a0], R22 ;  /* 0x0002a01601007387 */ /* 0x0001e80000100a00 */
[----:B------:R4:W-:Y:S01]  /*4ea0*/  STL.64 [R1+0x298], R20 ;  /* 0x0002981401007387 */ /* 0x0009e20000100a00 */
[----:B0-----:R-:W-:Y:S02]  /*4eb0*/  IMAD.MOV.U32 R22, RZ, RZ, R9 ;  /* 0x000000ffff167224 */ /* 0x001fe400078e0009 */
[----:B------:R-:W-:Y:S02]  /*4ec0*/  IMAD.MOV.U32 R23, RZ, RZ, R8 ;  /* 0x000000ffff177224 */ /* 0x000fe400078e0008 */
[----:B----4-:R-:W-:Y:S01]  /*4ed0*/  IMAD.MOV.U32 R20, RZ, RZ, R11 ;  /* 0x000000ffff147224 */ /* 0x010fe200078e000b */
[----:B------:R-:W4:Y:S01]  /*4ee0*/  LDL.LU R8, [R1+0x10] ;  /* 0x0000100001087983 */ /* 0x000f220000300800 */
[----:B------:R-:W-:-:S03]  /*4ef0*/  IMAD.MOV.U32 R21, RZ, RZ, R10 ;  /* 0x000000ffff157224 */ /* 0x000fc600078e000a */
[----:B------:R-:W4:Y:S04]  /*4f00*/  LDL.LU R9, [R1+0x14] ;  /* 0x0000140001097983 */ /* 0x000f280000300800 */
[----:B------:R-:W4:Y:S04]  /*4f10*/  LDL.LU R10, [R1+0x18] ;  /* 0x00001800010a7983 */ /* 0x000f280000300800 */
[----:B------:R-:W4:Y:S04]  /*4f20*/  LDL.LU R11, [R1+0x1c] ;  /* 0x00001c00010b7983 */ /* 0x000f280000300800 */
[----:B------:R0:W-:Y:S04]  /*4f30*/  STL.64 [R1+0x378], R22 ;  /* 0x0003781601007387 */ /* 0x0001e80000100a00 */
[----:B------:R3:W-:Y:S01]  /*4f40*/  STL.64 [R1+0x370], R20 ;  /* 0x0003701401007387 */ /* 0x0007e20000100a00 */
[----:B0-----:R-:W-:-:S02]  /*4f50*/  IMAD.MOV.U32 R22, RZ, RZ, R25 ;  /* 0x000000ffff167224 */ /* 0x001fc400078e0019 */
[----:B------:R-:W-:Y:S02]  /*4f60*/  IMAD.MOV.U32 R23, RZ, RZ, R24 ;  /* 0x000000ffff177224 */ /* 0x000fe400078e0018 */
[----:B---3--:R-:W-:Y:S02]  /*4f70*/  IMAD.MOV.U32 R20, RZ, RZ, R15 ;  /* 0x000000ffff147224 */ /* 0x008fe400078e000f */
[----:B------:R-:W3:Y:S01]  /*4f80*/  LDL.LU R15, [R1+0x3cc] ;  /* 0x0003cc00010f7983 */ /* 0x000ee20000300800 */
[----:B------:R-:W-:-:S03]  /*4f90*/  IMAD.MOV.U32 R21, RZ, RZ, R14 ;  /* 0x000000ffff157224 */ /* 0x000fc600078e000e */
[----:B------:R-:W2:Y:S04]  /*4fa0*/  LDL.LU R14, [R1+0x3c8] ;  /* 0x0003c800010e7983 */ /* 0x000ea80000300800 */
[----:B------:R-:W2:Y:S04]  /*4fb0*/  LDL.LU R25, [R1+0x3c4] ;  /* 0x0003c40001197983 */ /* 0x000ea80000300800 */
[----:B------:R-:W3:Y:S04]  /*4fc0*/  LDL.LU R24, [R1+0x3c0] ;  /* 0x0003c00001187983 */ /* 0x000ee80000300800 */
[----:B------:R-:W-:Y:S04]  /*4fd0*/  STL.64 [R1+0x388], R22 ;  /* 0x0003881601007387 */ /* 0x000fe80000100a00 */
[----:B------:R0:W-:Y:S02]  /*4fe0*/  STL.64 [R1+0x380], R20 ;  /* 0x0003801401007387 */ /* 0x0001e40000100a00 */
[----:B0-----:R-:W-:-:S02]  /*4ff0*/  IMAD.MOV.U32 R20, RZ, RZ, R26 ;  /* 0x000000ffff147224 */ /* 0x001fc400078e001a */
[----:B------:R-:W4:Y:S01]  /*5000*/  LDL.LU R26, [R1+0x3bc] ;  /* 0x0003bc00011a7983 */ /* 0x000f220000300800 */
[----:B------:R-:W-:-:S03]  /*5010*/  IMAD.MOV.U32 R21, RZ, RZ, R27 ;  /* 0x000000ffff157224 */ /* 0x000fc600078e001b */
[----:B------:R-:W4:Y:S01]  /*5020*/  LDL.LU R27, [R1+0x3b8] ;  /* 0x0003b800011b7983 */ /* 0x000f220000300800 */
[----:B------:R-:W-:Y:S02]  /*5030*/  IMAD.MOV.U32 R22, RZ, RZ, R13 ;  /* 0x000000ffff167224 */ /* 0x000fe400078e000d */
[----:B------:R-:W-:Y:S01]  /*5040*/  IMAD.MOV.U32 R23, RZ, RZ, R12 ;  /* 0x000000ffff177224 */ /* 0x000fe200078e000c */
[----:B------:R-:W4:Y:S04]  /*5050*/  LDL.LU R13, [R1+0x3b4] ;  /* 0x0003b400010d7983 */ /* 0x000f280000300800 */
[----:B------:R-:W4:Y:S01]  /*5060*/  LDL.LU R12, [R1+0x3b0] ;  /* 0x0003b000010c7983 */ /* 0x000f220000300800 */
[----:B--2---:R-:W-:Y:S02]  /*5070*/  IMAD R5, R5, 0x100, R25 ;  /* 0x0000010005057824 */ /* 0x004fe400078e0219 */
[----:B---3--:R-:W-:-:S02]  /*5080*/  IMAD R4, R4, 0x100, R24 ;  /* 0x0000010004047824 */ /* 0x008fc400078e0218 */
[----:B------:R-:W2:Y:S04]  /*5090*/  LDL.LU R24, [R1+0x3ac] ;  /* 0x0003ac0001187983 */ /* 0x000ea80000300800 */
[----:B------:R-:W2:Y:S01]  /*50a0*/  LDL.LU R25, [R1+0x3a8] ;  /* 0x0003a80001197983 */ /* 0x000ea20000300800 */
[----:B----4-:R-:W-:-:S03]  /*50b0*/  IMAD R6, R6, 0x100, R26 ;  /* 0x0000010006067824 */ /* 0x010fc600078e021a */
[----:B------:R-:W2:Y:S01]  /*50c0*/  LDL.LU R26, [R1+0x3a4] ;  /* 0x0003a400011a7983 */ /* 0x000ea20000300800 */
[----:B------:R-:W-:-:S03]  /*50d0*/  IMAD R7, R7, 0x100, R27 ;  /* 0x0000010007077824 */ /* 0x000fc600078e021b */
[----:B------:R-:W2:Y:S02]  /*50e0*/  LDL.LU R27, [R1+0x3a0] ;  /* 0x0003a000011b7983 */ /* 0x000ea40000300800 */
[----:B--2---:R-:W-:Y:S01]  /*50f0*/  HMMA.16816.F32 R24, R16, R2, R24 ;  /* 0x000000021018723c */ /* 0x004fe20000001818 */
[----:B------:R-:W-:Y:S02]  /*5100*/  F2FP.F16.E5M2.UNPACK_B R16, R4 ;  /* 0x00000004ff10723e */ /* 0x000fe400020004ff */
[----:B------:R-:W-:Y:S02]  /*5110*/  F2FP.F16.E5M2.UNPACK_B R17, R5 ;  /* 0x00000005ff11723e */ /* 0x000fe400020004ff */
[----:B------:R-:W-:Y:S02]  /*5120*/  F2FP.F16.E5M2.UNPACK_B R18, R6 ;  /* 0x00000006ff12723e */ /* 0x000fe400020004ff */
[----:B------:R-:W-:Y:S02]  /*5130*/  F2FP.F16.E5M2.UNPACK_B R19, R7 ;  /* 0x00000007ff13723e */ /* 0x000fe400020004ff */
[----:B------:R-:W-:-:S02]  /*5140*/  F2FP.F16.E5M2.UNPACK_B R2, R12.H1 ;  /* 0x0000000cff02723e */ /* 0x000fc400030004ff */
[----:B------:R-:W-:-:S07]  /*5150*/  F2FP.F16.E5M2.UNPACK_B R3, R13.H1 ;  /* 0x0000000dff03723e */ /* 0x000fce00030004ff */
[----:B------:R-:W-:Y:S01]  /*5160*/  HMMA.16816.F32 R8, R16, R2, R8 ;  /* 0x000000021008723c */ /* 0x000fe20000001808 */
[----:B------:R0:W-:Y:S01]  /*5170*/  STL.64 [R1+0x2b0], R26 ;  /* 0x0002b01a01007387 */ /* 0x0001e20000100a00 */
[----:B------:R-:W-:-:S03]  /*5180*/  F2FP.F16.E5M2.UNPACK_B R6, R14.H1 ;  /* 0x0000000eff06723e */ /* 0x000fc600030004ff */
[----:B0-----:R-:W2:Y:S04]  /*5190*/  LDL.LU R26, [R1+0x228] ;  /* 0x00022800011a7983 */ /* 0x001ea80000300800 */
[----:B------:R-:W2:Y:S04]  /*51a0*/  LDL.LU R27, [R1+0x224] ;  /* 0x00022400011b7983 */ /* 0x000ea80000300800 */
[----:B------:R0:W-:Y:S04]  /*51b0*/  STL.64 [R1+0x2a8], R24 ;  /* 0x0002a81801007387 */ /* 0x0001e80000100a00 */
[----:B0-----:R-:W3:Y:S04]  /*51c0*/  LDL.LU R24, [R1+0x220] ;  /* 0x0002200001187983 */ /* 0x001ee80000300800 */
[----:B------:R-:W3:Y:S04]  /*51d0*/  LDL.LU R25, [R1+0x21c] ;  /* 0x00021c0001197983 */ /* 0x000ee80000300800 */
[----:B------:R-:W4:Y:S04]  /*51e0*/  LDL.LU R14, [R1+0x214] ;  /* 0x00021400010e7983 */ /* 0x000f280000300800 */
[----:B------:R-:W-:Y:S04]  /*51f0*/  STL.64 [R1+0x10], R8 ;  /* 0x0000100801007387 */ /* 0x000fe80000100a00 */
[----:B------:R0:W-:Y:S04]  /*5200*/  STL.64 [R1+0x18], R10 ;  /* 0x0000180a01007387 */ /* 0x0001e80000100a00 */
[----:B0-----:R-:W2:Y:S04]  /*5210*/  LDL.LU.64 R10, [R1+0x398] ;  /* 0x00039800010a7983 */ /* 0x001ea80000300a00 */
[----:B------:R-:W2:Y:S01]  /*5220*/  LDL.LU.64 R8, [R1+0x390] ;  /* 0x0003900001087983 */ /* 0x000ea20000300a00 */
[----:B------:R-:W-:-:S03]  /*5230*/  F2FP.F16.E5M2.UNPACK_B R7, R15.H1 ;  /* 0x0000000fff07723e */ /* 0x000fc600030004ff */
[----:B------:R-:W4:Y:S04]  /*5240*/  LDL.LU R15, [R1+0x218] ;  /* 0x00021800010f7983 */ /* 0x000f280000300800 */
[----:B------:R-:W-:Y:S01]  /*5250*/  HMMA.16816.F32 R20, R16, R6, R20 ;  /* 0x000000061014723c */ /* 0x000fe20000001814 */
[----:B--2---:R-:W-:Y:S02]  /*5260*/  F2FP.F16.E5M2.UNPACK_B R12, R8.H1 ;  /* 0x00000008ff0c723e */ /* 0x004fe400030004ff */
[----:B------:R-:W2:-:S15]  /*5270*/  LDL.LU R8, [R1+0x20c] ;  /* 0x00020c0001087983 */ /* 0x000e9e0000300800 */
[----:B------:R-:W-:Y:S01]  /*5280*/  NOP ;  /* 0x0000000000007918 */ /* 0x000fe20000000000 */
[----:B------:R-:W-:Y:S04]  /*5290*/  STL.64 [R1+0x30], R20 ;  /* 0x0000301401007387 */ /* 0x000fe80000100a00 */
[----:B------:R0:W-:Y:S04]  /*52a0*/  STL.64 [R1+0x38], R22 ;  /* 0x0000381601007387 */ /* 0x0001e80000100a00 */
[----:B0-----:R-:W2:Y:S04]  /*52b0*/  LDL.LU.64 R22, [R1+0x388] ;  /* 0x0003880001167983 */ /* 0x001ea80000300a00 */
[----:B------:R-:W2:Y:S01]  /*52c0*/  LDL.LU.64 R20, [R1+0x380] ;  /* 0x0003800001147983 */ /* 0x000ea20000300a00 */
[----:B------:R-:W-:-:S03]  /*52d0*/  F2FP.F16.E5M2.UNPACK_B R13, R9.H1 ;  /* 0x00000009ff0d723e */ /* 0x000fc600030004ff */
[----:B------:R-:W3:Y:S04]  /*52e0*/  LDL.LU R9, [R1+0x210] ;  /* 0x0002100001097983 */ /* 0x000ee80000300800 */
[----:B--2---:R-:W-:-:S15]  /*52f0*/  HMMA.16816.F32 R20, R16, R12, R20 ;  /* 0x0000000c1014723c */ /* 0x004fde0000001814 */
[----:B------:R-:W-:-:S04]  /*5300*/  NOP ;  /* 0x0000000000007918 */ /* 0x000fc80000000000 */
[----:B------:R-:W-:Y:S04]  /*5310*/  STL.64 [R1+0xe0], R20 ;  /* 0x0000e01401007387 */ /* 0x000fe80000100a00 */
[----:B------:R0:W-:Y:S04]  /*5320*/  STL.64 [R1+0xe8], R22 ;  /* 0x0000e81601007387 */ /* 0x0001e80000100a00 */
[----:B0-----:R-:W2:Y:S04]  /*5330*/  LDL.LU.64 R22, [R1+0x378] ;  /* 0x0003780001167983 */ /* 0x001ea80000300a00 */
[----:B------:R-:W2:Y:S01]  /*5340*/  LDL.LU.64 R20, [R1+0x370] ;  /* 0x0003700001147983 */ /* 0x000ea20000300a00 */
[----:B------:R-:W-:-:S02]  /*5350*/  F2FP.F16.E5M2.UNPACK_B R4, R10.H1 ;  /* 0x0000000aff04723e */ /* 0x000fc400030004ff */
[----:B------:R-:W-:-:S05]  /*5360*/  F2FP.F16.E5M2.UNPACK_B R5, R11.H1 ;  /* 0x0000000bff05723e */ /* 0x000fca00030004ff */
[----:B------:R-:W-:Y:S02]  /*5370*/  STL [R1+0x31c], R5 ;  /* 0x00031c0501007387 */ /* 0x000fe40000100800 */
[----:B--2---:R-:W-:Y:S01]  /*5380*/  HMMA.16816.F32 R16, R16, R4, R20 ;  /* 0x000000041010723c */ /* 0x004fe20000001814 */
[----:B------:R-:W-:Y:S02]  /*5390*/  IMAD.MOV.U32 R20, RZ, RZ, R28 ;  /* 0x000000ffff147224 */ /* 0x000fe400078e001c */
[----:B------:R-:W-:Y:S02]  /*53a0*/  IMAD.MOV.U32 R21, RZ, RZ, R29 ;  /* 0x000000ffff157224 */ /* 0x000fe400078e001d */
[----:B------:R-:W-:-:S14]  /*53b0*/  IMAD.MOV.U32 R22, RZ, RZ, R0 ;  /* 0x000000ffff167224 */ /* 0x000fdc00078e0000 */
[----:B------:R-:W-:Y:S04]  /*53c0*/  STL.64 [R1+0x70], R16 ;  /* 0x0000701001007387 */ /* 0x000fe80000100a00 */
[----:B------:R0:W-:Y:S04]  /*53d0*/  STL.64 [R1+0x78], R18 ;  /* 0x0000781201007387 */ /* 0x0001e80000100a00 */
[----:B------:R-:W2:Y:S04]  /*53e0*/  LDL.LU R28, [R1+0x36c] ;  /* 0x00036c00011c7983 */ /* 0x000ea80000300800 */
[----:B------:R-:W2:Y:S04]  /*53f0*/  LDL.LU R29, [R1+0x368] ;  /* 0x00036800011d7983 */ /* 0x000ea80000300800 */
[----:B------:R-:W2:Y:S04]  /*5400*/  LDL.LU R0, [R1+0x364] ;  /* 0x0003640001007983 */ /* 0x000ea80000300800 */
[----:B------:R-:W2:Y:S04]  /*5410*/  LDL.LU R23, [R1+0x2c] ;  /* 0x00002c0001177983 */ /* 0x000ea80000300800 */
[----:B0-----:R-:W3:Y:S04]  /*5420*/  LDL.LU R18, [R1+0x260] ;  /* 0x0002600001127983 */ /* 0x001ee80000300800 */
[----:B------:R-:W3:Y:S04]  /*5430*/  LDL.LU R19, [R1+0x25c] ;  /* 0x00025c0001137983 */ /* 0x000ee80000300800 */
[----:B--2---:R0:W-:Y:S04]  /*5440*/  STL.64 [R1+0x2c0], R22 ;  /* 0x0002c01601007387 */ /* 0x0041e80000100a00 */
[----:B------:R1:W-:Y:S01]  /*5450*/  STL.64 [R1+0x2b8], R20 ;  /* 0x0002b81401007387 */ /* 0x0003e20000100a00 */
[----:B0-----:R-:W-:-:S02]  /*5460*/  IMAD.MOV.U32 R22, RZ, RZ, R0 ;  /* 0x000000ffff167224 */ /* 0x001fc400078e0000 */
[----:B-1----:R-:W-:Y:S02]  /*5470*/  IMAD.MOV.U32 R20, RZ, RZ, R28 ;  /* 0x000000ffff147224 */ /* 0x002fe400078e001c */
[----:B------:R-:W2:Y:S01]  /*5480*/  LDL.LU R28, [R1+0x360] ;  /* 0x00036000011c7983 */ /* 0x000ea20000300800 */
[----:B------:R-:W-:-:S03]  /*5490*/  IMAD.MOV.U32 R21, RZ, RZ, R29 ;  /* 0x000000ffff157224 */ /* 0x000fc600078e001d */
[----:B------:R-:W2:Y:S04]  /*54a0*/  LDL.LU R29, [R1+0x35c] ;  /* 0x00035c00011d7983 */ /* 0x000ea80000300800 */
[----:B------:R-:W2:Y:S04]  /*54b0*/  LDL.LU R0, [R1+0x358] ;  /* 0x0003580001007983 */ /* 0x000ea80000300800 */
[----:B------:R-:W2:Y:S04]  /*54c0*/  LDL.LU R23, [R1+0x5c] ;  /* 0x00005c0001177983 */ /* 0x000ea80000300800 */
[----:B--2---:R0:W-:Y:S04]  /*54d0*/  STL.64 [R1+0x2d8], R22 ;  /* 0x0002d81601007387 */ /* 0x0041e80000100a00 */
[----:B------:R1:W-:Y:S01]  /*54e0*/  STL.64 [R1+0x2d0], R20 ;  /* 0x0002d01401007387 */ /* 0x0003e20000100a00 */
[----:B0-----:R-:W-:-:S03]  /*54f0*/  IMAD.MOV.U32 R22, RZ, RZ, R29 ;  /* 0x000000ffff167224 */ /* 0x001fc600078e001d */
[----:B-1----:R-:W2:Y:S01]  /*5500*/  LDL.LU R20, [R1+0x80] ;  /* 0x0000800001147983 */ /* 0x002ea20000300800 */
[----:B------:R-:W-:-:S03]  /*5510*/  IMAD.MOV.U32 R21, RZ, RZ, R28 ;  /* 0x000000ffff157224 */ /* 0x000fc600078e001c */
[----:B------:R-:W2:Y:S04]  /*5520*/  LDL.LU R28, [R1+0x354] ;  /* 0x00035400011c7983 */ /* 0x000ea80000300800 */
[----:B------:R-:W2:Y:S04]  /*5530*/  LDL.LU R29, [R1+0x350] ;  /* 0x00035000011d7983 */ /* 0x000ea80000300800 */
[----:B------:R-:W2:Y:S01]  /*5540*/  LDL.LU R5, [R1+0x230] ;  /* 0x0002300001057983 */ /* 0x000ea20000300800 */
[----:B---3--:R-:W-:Y:S02]  /*5550*/  IMAD R8, R8, 0x100, R9 ;  /* 0x0000010008087824 */ /* 0x008fe400078e0209 */
[----:B----4-:R-:W-:Y:S01]  /*5560*/  IMAD R9, R14, 0x100, R15 ;  /* 0x000001000e097824 */ /* 0x010fe200078e020f */
[----:B------:R0:W-:Y:S01]  /*5570*/  STL.64 [R1+0x348], R6 ;  /* 0x0003480601007387 */ /* 0x0001e20000100a00 */
[----:B------:R-:W-:-:S03]  /*5580*/  IMAD.MOV.U32 R23, RZ, RZ, R0 ;  /* 0x000000ffff177224 */ /* 0x000fc600078e0000 */
[----:B--2---:R-:W-:Y:S04]  /*5590*/  STL.64 [R1+0x340], R4 ;  /* 0x0003400401007387 */ /* 0x004fe80000100a00 */
[----:B------:R-:W2:Y:S04]  /*55a0*/  LDL.LU R14, [R1+0x22c] ;  /* 0x00022c00010e7983 */ /* 0x000ea80000300800 */
[----:B------:R-:W3:Y:S04]  /*55b0*/  LDL.LU R0, [R1+0x238] ;  /* 0x0002380001007983 */ /* 0x000ee80000300800 */
[----:B------:R-:W2:Y:S01]  /*55c0*/  LDL.LU R15, [R1+0x234] ;  /* 0x00023400010f7983 */ /* 0x000ea20000300800 */
[----:B0-----:R-:W-:-:S02]  /*55d0*/  IMAD.MOV.U32 R7, RZ, RZ, R28 ;  /* 0x000000ffff077224 */ /* 0x001fc400078e001c */
[----:B------:R-:W-:Y:S01]  /*55e0*/  IMAD.MOV.U32 R6, RZ, RZ, R29 ;  /* 0x000000ffff067224 */ /* 0x000fe200078e001d */
[----:B--2---:R-:W-:Y:S04]  /*55f0*/  STL.64 [R1+0x338], R14 ;  /* 0x0003380e01007387 */ /* 0x004fe80000100a00 */
[----:B------:R0:W-:Y:S04]  /*5600*/  STL.64 [R1+0x330], R12 ;  /* 0x0003300c01007387 */ /* 0x0001e80000100a00 */
[----:B0-----:R-:W2:Y:S04]  /*5610*/  LDL.LU R12, [R1+0xc0] ;  /* 0x0000c000010c7983 */ /* 0x001ea80000300800 */
[----:B------:R-:W2:Y:S04]  /*5620*/  LDL.LU R13, [R1+0xc4] ;  /* 0x0000c400010d7983 */ /* 0x000ea80000300800 */
[----:B------:R-:W2:Y:S04]  /*5630*/  LDL.LU R14, [R1+0xc8] ;  /* 0x0000c800010e7983 */ /* 0x000ea80000300800 */
[----:B------:R-:W2:Y:S04]  /*5640*/  LDL.LU R15, [R1+0xcc] ;  /* 0x0000cc00010f7983 */ /* 0x000ea80000300800 */
[----:B------:R-:W4:Y:S04]  /*5650*/  LDL.LU R4, [R1+0xd0] ;  /* 0x0000d00001047983 */ /* 0x000f280000300800 */
[----:B------:R-:W4:Y:S04]  /*5660*/  LDL.LU R5, [R1+0xd4] ;  /* 0x0000d40001057983 */ /* 0x000f280000300800 */
[----:B------:R-:W2:Y:S04]  /*5670*/  LDL.LU R28, [R1+0x240] ;  /* 0x00024000011c7983 */ /* 0x000ea80000300800 */
[----:B------:R-:W2:Y:S04]  /*5680*/  LDL.LU R16, [R1+0x23c] ;  /* 0x00023c0001107983 */ /* 0x000ea80000300800 */
[----:B------:R-:W2:Y:S04]  /*5690*/  LDL.LU R29, [R1+0x248] ;  /* 0x00024800011d7983 */ /* 0x000ea80000300800 */
[----:B------:R-:W2:Y:S04]  /*56a0*/  LDL.LU R17, [R1+0x244] ;  /* 0x0002440001117983 */ /* 0x000ea80000300800 */
[----:B------:R-:W-:Y:S04]  /*56b0*/  STL.64 [R1+0x328], R18 ;  /* 0x0003281201007387 */ /* 0x000fe80000100a00 */
[----:B--2---:R0:W-:Y:S04]  /*56c0*/  STL.64 [R1+0x320], R16 ;  /* 0x0003201001007387 */ /* 0x0041e80000100a00 */
[----:B0-----:R-:W2:Y:S04]  /*56d0*/  LDL.LU R16, [R1+0xb0] ;  /* 0x0000b00001107983 */ /* 0x001ea80000300800 */
[----:B------:R-:W2:Y:S04]  /*56e0*/  LDL.LU R17, [R1+0xb4] ;  /* 0x0000b40001117983 */ /* 0x000ea80000300800 */
[----:B------:R-:W2:Y:S04]  /*56f0*/  LDL.LU R18, [R1+0xb8] ;  /* 0x0000b80001127983 */ /* 0x000ea80000300800 */
[----:B------:R-:W2:Y:S04]  /*5700*/  LDL.LU R19, [R1+0xbc] ;  /* 0x0000bc0001137983 */ /* 0x000ea80000300800 */
[----:B------:R-:W-:Y:S04]  /*5710*/  STL.64 [R1+0x2e8], R22 ;  /* 0x0002e81601007387 */ /* 0x000fe80000100a00 */
[----:B------:R0:W-:Y:S04]  /*5720*/  STL.64 [R1+0x2e0], R20 ;  /* 0x0002e01401007387 */ /* 0x0001e80000100a00 */
[----:B0-----:R-:W2:Y:S04]  /*5730*/  LDL.LU R20, [R1+0x90] ;  /* 0x0000900001147983 */ /* 0x001ea80000300800 */
[----:B------:R-:W2:Y:S04]  /*5740*/  LDL.LU R21, [R1+0x94] ;  /* 0x0000940001157983 */ /* 0x000ea80000300800 */
[----:B------:R-:W2:Y:S04]  /*5750*/  LDL.LU R22, [R1+0x98] ;  /* 0x0000980001167983 */ /* 0x000ea80000300800 */
[----:B------:R-:W2:Y:S01]  /*5760*/  LDL.LU R23, [R1+0x9c] ;  /* 0x00009c0001177983 */ /* 0x000ea20000300800 */
[----:B------:R-:W-:-:S02]  /*5770*/  IMAD R10, R25, 0x100, R24 ;  /* 0x00000100190a7824 */ /* 0x000fc400078e0218 */
[----:B------:R-:W-:Y:S01]  /*5780*/  IMAD R11, R27, 0x100, R26 ;  /* 0x000001001b0b7824 */ /* 0x000fe200078e021a */
[----:B------:R-:W-:Y:S02]  /*5790*/  F2FP.F16.E5M2.UNPACK_B R8, R8 ;  /* 0x00000008ff08723e */ /* 0x000fe400020004ff */
[----:B------:R-:W-:Y:S02]  /*57a0*/  F2FP.F16.E5M2.UNPACK_B R9, R9 ;  /* 0x00000009ff09723e */ /* 0x000fe400020004ff */
[----:B------:R-:W-:Y:S02]  /*57b0*/  F2FP.F16.E5M2.UNPACK_B R10, R10 ;  /* 0x0000000aff0a723e */ /* 0x000fe400020004ff */
[----:B------:R-:W-:Y:S01]  /*57c0*/  F2FP.F16.E5M2.UNPACK_B R11, R11 ;  /* 0x0000000bff0b723e */ /* 0x000fe200020004ff */
[----:B--2---:R-:W-:Y:S04]  /*57d0*/  STL.64 [R1+0x2f8], R22 ;  /* 0x0002f81601007387 */ /* 0x004fe80000100a00 */
[----:B------:R0:W-:Y:S04]  /*57e0*/  STL.64 [R1+0x2f0], R20 ;  /* 0x0002f01401007387 */ /* 0x0001e80000100a00 */
[----:B0-----:R-:W2:Y:S04]  /*57f0*/  LDL.LU R20, [R1+0xa0] ;  /* 0x0000a00001147983 */ /* 0x001ea80000300800 */
[----:B------:R-:W2:Y:S04]  /*5800*/  LDL.LU R21, [R1+0xa4] ;  /* 0x0000a40001157983 */ /* 0x000ea80000300800 */
[----:B------:R-:W2:Y:S04]  /*5810*/  LDL.LU R22, [R1+0xa8] ;  /* 0x0000a80001167983 */ /* 0x000ea80000300800 */
[----:B------:R-:W2:Y:S01]  /*5820*/  LDL.LU R23, [R1+0xac] ;  /* 0x0000ac0001177983 */ /* 0x000ea20000300800 */
[C---:B----4-:R-:W-:Y:S03]  /*5830*/  HMMA.16816.F32 R4, R8.reuse, R2, R4 ;  /* 0x000000020804723c */ /* 0x050fe60000001804 */
        /* <DEDUP_REMOVED lines=8> */
[----:B------:R-:W4:Y:S04]  /*58c0*/  LDL.LU R26, [R1+0x48] ;  /* 0x00004800011a7983 */ /* 0x000f280000300800 */
[----:B------:R-:W4:Y:S04]  /*58d0*/  LDL.LU R27, [R1+0x4c] ;  /* 0x00004c00011b7983 */ /* 0x000f280000300800 */
[----:B------:R-:W-:Y:S04]  /*58e0*/  STL.64 [R1+0xd0], R4 ;  /* 0x0000d00401007387 */ /* 0x000fe80000100a00 */
[----:B------:R0:W-:Y:S04]  /*58f0*/  STL.64 [R1+0xd8], R6 ;  /* 0x0000d80601007387 */ /* 0x0001e80000100a00 */
[----:B0-----:R-:W2:Y:S04]  /*5900*/  LDL.LU.64 R6, [R1+0x348] ;  /* 0x0003480001067983 */ /* 0x001ea80000300a00 */
[----:B------:R-:W3:Y:S01]  /*5910*/  LDL.LU.64 R4, [R1+0x340] ;  /* 0x0003400001047983 */ /* 0x000ee20000300a00 */
[----:B--2---:R-:W-:-:S15]  /*5920*/  HMMA.16816.F32 R12, R8, R6, R12 ;  /* 0x00000006080c723c */ /* 0x004fde000000180c */
[----:B------:R-:W-:-:S04]  /*5930*/  NOP ;  /* 0x0000000000007918 */ /* 0x000fc80000000000 */
[----:B------:R-:W-:Y:S04]  /*5940*/  STL.64 [R1+0xc0], R12 ;  /* 0x0000c00c01007387 */ /* 0x000fe80000100a00 */
[----:B------:R0:W-:Y:S04]  /*5950*/  STL.64 [R1+0xc8], R14 ;  /* 0x0000c80e01007387 */ /* 0x0001e80000100a00 */
[----:B0-----:R-:W3:Y:S04]  /*5960*/  LDL.LU.64 R14, [R1+0x338] ;  /* 0x00033800010e7983 */ /* 0x001ee80000300a00 */
[----:B------:R-:W2:Y:S02]  /*5970*/  LDL.LU.64 R12, [R1+0x330] ;  /* 0x00033000010c7983 */ /* 0x000ea40000300a00 */
[----:B--2---:R-:W-:Y:S01]  /*5980*/  HMMA.16816.F32 R16, R8, R12, R16 ;  /* 0x0000000c0810723c */ /* 0x004fe20000001810 */
[----:B---3--:R-:W-:-:S15]  /*5990*/  IMAD R14, R14, 0x100, R5 ;  /* 0x000001000e0e7824 */ /* 0x008fde00078e0205 */
[----:B------:R-:W-:-:S03]  /*59a0*/  NOP ;  /* 0x0000000000007918 */ /* 0x000fc60000000000 */
[----:B------:R-:W-:Y:S04]  /*59b0*/  STL.64 [R1+0xb0], R16 ;  /* 0x0000b01001007387 */ /* 0x000fe80000100a00 */
[----:B------:R0:W-:Y:S04]  /*59c0*/  STL.64 [R1+0xb8], R18 ;  /* 0x0000b81201007387 */ /* 0x0001e80000100a00 */
[----:B0-----:R-:W2:Y:S04]  /*59d0*/  LDL.LU.64 R18, [R1+0x328] ;  /* 0x0003280001127983 */ /* 0x001ea80000300a00 */
[----:B------:R-:W3:Y:S04]  /*59e0*/  LDL.LU.64 R16, [R1+0x320] ;  /* 0x0003200001107983 */ /* 0x000ee80000300a00 */
[----:B------:R-:W2:Y:S01]  /*59f0*/  LDL.LU R5, [R1+0x31c] ;  /* 0x00031c0001057983 */ /* 0x000ea20000300800 */
[----:B------:R-:W-:-:S03]  /*5a00*/  IMAD R15, R15, 0x100, R0 ;  /* 0x000001000f0f7824 */ /* 0x000fc600078e0200 */
[----:B------:R1:W5:Y:S01]  /*5a10*/  LDL.LU R0, [R1+0x318] ;  /* 0x0003180001007983 */ /* 0x0003620000300800 */
[----:B---3--:R-:W-:-:S03]  /*5a20*/  IMAD R16, R16, 0x100, R28 ;  /* 0x0000010010107824 */ /* 0x008fc600078e021c */
[----:B------:R-:W3:Y:S01]  /*5a30*/  LDL.LU R28, [R1+0x314] ;  /* 0x00031400011c7983 */ /* 0x000ee20000300800 */
[----:B------:R-:W-:Y:S01]  /*5a40*/  IMAD R17, R17, 0x100, R29 ;  /* 0x0000010011117824 */ /* 0x000fe200078e021d */
[----:B--2---:R-:W-:Y:S02]  /*5a50*/  HMMA.16816.F32 R8, R8, R4, R20 ;  /* 0x000000040808723c */ /* 0x004fe40000001814 */
[----:B------:R-:W3:Y:S04]  /*5a60*/  LDL.LU R29, [R1+0x310] ;  /* 0x00031000011d7983 */ /* 0x000ee80000300800 */
[----:B------:R-:W2:Y:S04]  /*5a70*/  LDL.LU.64 R22, [R1+0x308] ;  /* 0x0003080001167983 */ /* 0x000ea80000300a00 */
[----:B------:R-:W2:Y:S09]  /*5a80*/  LDL.LU.64 R20, [R1+0x300] ;  /* 0x0003000001147983 */ /* 0x000eb20000300a00 */
[----:B------:R0:W-:Y:S04]  /*5a90*/  STL.64 [R1+0x60], R8 ;  /* 0x0000600801007387 */ /* 0x0001e80000100a00 */
[----:B------:R1:W-:Y:S01]  /*5aa0*/  STL.64 [R1+0x68], R10 ;  /* 0x0000680a01007387 */ /* 0x0003e20000100a00 */
[----:B0-----:R-:W-:-:S02]  /*5ab0*/  F2FP.F16.E5M2.UNPACK_B R8, R14 ;  /* 0x0000000eff08723e */ /* 0x001fc400020004ff */
[----:B------:R-:W-:Y:S01]  /*5ac0*/  F2FP.F16.E5M2.UNPACK_B R9, R15 ;  /* 0x0000000fff09723e */ /* 0x000fe200020004ff */
[----:B------:R-:W3:Y:S01]  /*5ad0*/  LDL.LU R14, [R1+0x24c] ;  /* 0x00024c00010e7983 */ /* 0x000ee20000300800 */
[----:B-1----:R-:W-:Y:S02]  /*5ae0*/  F2FP.F16.E5M2.UNPACK_B R10, R16 ;  /* 0x00000010ff0a723e */ /* 0x002fe400020004ff */
[----:B------:R-:W-:Y:S01]  /*5af0*/  F2FP.F16.E5M2.UNPACK_B R11, R17 ;  /* 0x00000011ff0b723e */ /* 0x000fe200020004ff */
[----:B------:R-:W3:Y:S04]  /*5b00*/  LDL.LU R15, [R1+0x254] ;  /* 0x00025400010f7983 */ /* 0x000ee80000300800 */
[----:B------:R-:W3:Y:S04]  /*5b10*/  LDL.LU R16, [R1+0x258] ;  /* 0x0002580001107983 */ /* 0x000ee80000300800 */
[----:B------:R-:W3:Y:S01]  /*5b20*/  LDL.LU R17, [R1+0x250] ;  /* 0x0002500001117983 */ /* 0x000ee20000300800 */
        /* <DEDUP_REMOVED lines=17> */
[----:B------:R-:W2:Y:S01]  /*5c40*/  LDL.LU.64 R20, [R1+0x2d0] ;  /* 0x0002d00001147983 */ /* 0x000ea20000300a00 */
[----:B---3--:R-:W-:-:S02]  /*5c50*/  IMAD R14, R14, 0x100, R17 ;  /* 0x000001000e0e7824 */ /* 0x008fc400078e0211 */
[----:B------:R-:W-:Y:S02]  /*5c60*/  IMAD R17, R28, 0x100, R29 ;  /* 0x000001001c117824 */ /* 0x000fe400078e021d */
[----:B------:R-:W3:Y:S04]  /*5c70*/  LDL.LU R29, [R1+0x2cc] ;  /* 0x0002cc00011d7983 */ /* 0x000ee80000300800 */
[----:B------:R-:W3:Y:S01]  /*5c80*/  LDL.LU R28, [R1+0x2c8] ;  /* 0x0002c800011c7983 */ /* 0x000ee20000300800 */
[----:B------:R-:W-:Y:S02]  /*5c90*/  IMAD R15, R15, 0x100, R16 ;  /* 0x000001000f0f7824 */ /* 0x000fe400078e0210 */
[----:B------:R-:W-:Y:S01]  /*5ca0*/  IMAD R16, R19, 0x100, R18 ;  /* 0x0000010013107824 */ /* 0x000fe200078e0212 */
[----:B--2---:R-:W-:Y:S01]  /*5cb0*/  HMMA.16816.F32 R8, R8, R4, R20 ;  /* 0x000000040808723c */ /* 0x004fe20000001814 */
[----:B------:R-:W2:Y:S04]  /*5cc0*/  LDL.LU.64 R22, [R1+0x2c0] ;  /* 0x0002c00001167983 */ /* 0x000ea80000300a00 */
[----:B------:R-:W2:Y:S04]  /*5cd0*/  LDL.LU.64 R20, [R1+0x2b8] ;  /* 0x0002b80001147983 */ /* 0x000ea80000300a00 */
[----:B------:R-:W3:Y:S04]  /*5ce0*/  LDL.LU R18, [R1+0x170] ;  /* 0x0001700001127983 */ /* 0x000ee80000300800 */
[----:B------:R-:W3:Y:S06]  /*5cf0*/  LDL.LU R19, [R1+0x178] ;  /* 0x0001780001137983 */ /* 0x000eec0000300800 */
[----:B------:R0:W-:Y:S04]  /*5d00*/  STL.64 [R1+0x50], R8 ;  /* 0x0000500801007387 */ /* 0x0001e80000100a00 */
[----:B------:R1:W-:Y:S01]  /*5d10*/  STL.64 [R1+0x58], R10 ;  /* 0x0000580a01007387 */ /* 0x0003e20000100a00 */
[----:B0-----:R-:W-:-:S02]  /*5d20*/  F2FP.F16.E5M2.UNPACK_B R8, R14 ;  /* 0x0000000eff08723e */ /* 0x001fc400020004ff */
[----:B------:R-:W-:Y:S01]  /*5d30*/  F2FP.F16.E5M2.UNPACK_B R9, R15 ;  /* 0x0000000fff09723e */ /* 0x000fe200020004ff */
[----:B------:R-:W3:Y:S01]  /*5d40*/  LDL.LU R14, [R1+0x168] ;  /* 0x00016800010e7983 */ /* 0x000ee20000300800 */
[----:B-1----:R-:W-:Y:S02]  /*5d50*/  F2FP.F16.E5M2.UNPACK_B R10, R16 ;  /* 0x00000010ff0a723e */ /* 0x002fe400020004ff */
[----:B------:R-:W-:Y:S01]  /*5d60*/  F2FP.F16.E5M2.UNPACK_B R11, R17 ;  /* 0x00000011ff0b723e */ /* 0x000fe200020004ff */
[----:B------:R-:W3:Y:S06]  /*5d70*/  LDL.LU R15, [R1+0x160] ;  /* 0x00016000010f7983 */ /* 0x000eec0000300800 */
[----:B----4-:R-:W-:-:S15]  /*5d80*/  HMMA.16816.F32 R24, R8, R2, R24 ;  /* 0x000000020818723c */ /* 0x010fde0000001818 */
[----:B------:R-:W-:-:S04]  /*5d90*/  NOP ;  /* 0x0000000000007918 */ /* 0x000fc80000000000 */
[----:B------:R-:W-:Y:S04]  /*5da0*/  STL.64 [R1+0x40], R24 ;  /* 0x0000401801007387 */ /* 0x000fe80000100a00 */
[----:B------:R0:W-:Y:S04]  /*5db0*/  STL.64 [R1+0x48], R26 ;  /* 0x0000481a01007387 */ /* 0x0001e80000100a00 */
[----:B0-----:R-:W4:Y:S04]  /*5dc0*/  LDL.LU.64 R26, [R1+0x2b0] ;  /* 0x0002b000011a7983 */ /* 0x001f280000300a00 */
[----:B------:R-:W4:Y:S01]  /*5dd0*/  LDL.LU.64 R24, [R1+0x2a8] ;  /* 0x0002a80001187983 */ /* 0x000f220000300a00 */
[----:B--2---:R-:W-:-:S15]  /*5de0*/  HMMA.16816.F32 R20, R8, R6, R20 ;  /* 0x000000060814723c */ /* 0x004fde0000001814 */
[----:B------:R-:W-:-:S04]  /*5df0*/  NOP ;  /* 0x0000000000007918 */ /* 0x000fc80000000000 */
[----:B------:R-:W-:Y:S04]  /*5e00*/  STL.64 [R1+0x20], R20 ;  /* 0x0000201401007387 */ /* 0x000fe80000100a00 */
[----:B------:R0:W-:Y:S04]  /*5e10*/  STL.64 [R1+0x28], R22 ;  /* 0x0000281601007387 */ /* 0x0001e80000100a00 */
[----:B0-----:R-:W2:Y:S04]  /*5e20*/  LDL.LU.64 R22, [R1+0x2a0] ;  /* 0x0002a00001167983 */ /* 0x001ea80000300a00 */
[----:B------:R-:W2:Y:S01]  /*5e30*/  LDL.LU.64 R20, [R1+0x298] ;  /* 0x0002980001147983 */ /* 0x000ea20000300a00 */
[C---:B----4-:R-:W-:Y:S08]  /*5e40*/  HMMA.16816.F32 R24, R8.reuse, R4, R24 ;  /* 0x000000040818723c */ /* 0x050ff00000001818 */
[----:B--2---:R-:W-:Y:S01]  /*5e50*/  HMMA.16816.F32 R20, R8, R12, R20 ;  /* 0x0000000c0814723c */ /* 0x004fe20000001814 */
[----:B------:R-:W2:Y:S04]  /*5e60*/  LDL.LU R12, [R1+0x1a8] ;  /* 0x0001a800010c7983 */ /* 0x000ea80000300800 */
[----:B------:R-:W4:-:S14]  /*5e70*/  LDL.LU R13, [R1+0x174] ;  /* 0x00017400010d7983 */ /* 0x000f1c0000300800 */
[----:B------:R0:W-:Y:S04]  /*5e80*/  STL.64 [R1], R20 ;  /* 0x0000001401007387 */ /* 0x0001e80000100a00 */
[----:B------:R1:W-:Y:S04]  /*5e90*/  STL.64 [R1+0x8], R22 ;  /* 0x0000081601007387 */ /* 0x0003e80000100a00 */
[----:B0-----:R-:W2:Y:S04]  /*5ea0*/  LDL.LU R20, [R1+0x17c] ;  /* 0x00017c0001147983 */ /* 0x001ea80000300800 */
[----:B------:R-:W2:Y:S04]  /*5eb0*/  LDL.LU R21, [R1+0x1b8] ;  /* 0x0001b80001157983 */ /* 0x000ea80000300800 */
[----:B-1----:R-:W2:Y:S04]  /*5ec0*/  LDL.LU R22, [R1+0x184] ;  /* 0x0001840001167983 */ /* 0x002ea80000300800 */
[----:B------:R-:W2:Y:S04]  /*5ed0*/  LDL.LU R23, [R1+0x18c] ;  /* 0x00018c0001177983 */ /* 0x000ea80000300800 */
[----:B------:R-:W2:Y:S04]  /*5ee0*/  LDL.LU R6, [R1+0x1c8] ;  /* 0x0001c80001067983 */ /* 0x000ea80000300800 */
[----:B------:R-:W2:Y:S04]  /*5ef0*/  LDL.LU R2, [R1+0x1d0] ;  /* 0x0001d00001027983 */ /* 0x000ea80000300800 */
[----:B------:R-:W2:Y:S04]  /*5f00*/  LDL.LU R8, [R1+0x180] ;  /* 0x0001800001087983 */ /* 0x000ea80000300800 */
[----:B------:R-:W4:Y:S04]  /*5f10*/  LDL.LU R9, [R1+0x188] ;  /* 0x0001880001097983 */ /* 0x000f280000300800 */
[----:B------:R-:W4:Y:S04]  /*5f20*/  LDL.LU R10, [R1+0x190] ;  /* 0x00019000010a7983 */ /* 0x000f280000300800 */
[----:B------:R-:W4:Y:S04]  /*5f30*/  LDL.LU R11, [R1+0x198] ;  /* 0x00019800010b7983 */ /* 0x000f280000300800 */
[----:B------:R-:W4:Y:S01]  /*5f40*/  LDL.LU R4, [R1+0x164] ;  /* 0x0001640001047983 */ /* 0x000f220000300800 */
[----:B---3--:R-:W-:-:S02]  /*5f50*/  IADD3 R15, P2, PT, R15, UR4, RZ ;  /* 0x000000040f0f7c10 */ /* 0x008fc4000ff5e0ff */
[----:B------:R-:W-:Y:S01]  /*5f60*/  IADD3 R14, P3, PT, R14, UR4, RZ ;  /* 0x000000040e0e7c10 */ /* 0x000fe2000ff7e0ff */
[----:B------:R-:W3:Y:S01]  /*5f70*/  LDL.LU R5, [R1+0x1a0] ;  /* 0x0001a00001057983 */ /* 0x000ee20000300800 */
[----:B------:R-:W-:-:S03]  /*5f80*/  IADD3 R18, P4, PT, R18, UR4, RZ ;  /* 0x0000000412127c10 */ /* 0x000fc6000ff9e0ff */
[----:B------:R-:W3:Y:S01]  /*5f90*/  LDL.LU R7, [R1+0x19c] ;  /* 0x00019c0001077983 */ /* 0x000ee20000300800 */
[----:B------:R-:W-:-:S03]  /*5fa0*/  IADD3 R19, P5, PT, R19, UR4, RZ ;  /* 0x0000000413137c10 */ /* 0x000fc6000ffbe0ff */
[----:B------:R-:W3:Y:S04]  /*5fb0*/  LDL.LU R3, [R1+0x1d8] ;  /* 0x0001d80001037983 */ /* 0x000ee80000300800 */
[----:B------:R0:W-:Y:S04]  /*5fc0*/  STL [R1+0x160], R15 ;  /* 0x0001600f01007387 */ /* 0x0001e80000100800 */
[----:B------:R1:W-:Y:S04]  /*5fd0*/  STL [R1+0x168], R14 ;  /* 0x0001680e01007387 */ /* 0x0003e80000100800 */
[----:B------:R-:W3:Y:S01]  /*5fe0*/  LDL.LU R17, [R1+0x1ac] ;  /* 0x0001ac0001117983 */ /* 0x000ee20000300800 */
[----:B------:R-:W-:-:S03]  /*5ff0*/  IADD3.X R29, PT, PT, R29, UR10, RZ, P2, !PT ;  /* 0x0000000a1d1d7c10 */ /* 0x000fc600097fe4ff */
[----:B------:R-:W3:Y:S04]  /*6000*/  LDL.LU R16, [R1+0x1b4] ;  /* 0x0001b40001107983 */ /* 0x000ee80000300800 */
[----:B------:R1:W-:Y:S04]  /*6010*/  STL [R1+0x170], R18 ;  /* 0x0001701201007387 */ /* 0x0003e80000100800 */
[----:B0-----:R-:W3:Y:S04]  /*6020*/  LDL.LU R15, [R1+0x1bc] ;  /* 0x0001bc00010f7983 */ /* 0x001ee80000300800 */
[----:B------:R0:W-:Y:S04]  /*6030*/  STL [R1+0x178], R19 ;  /* 0x0001781301007387 */ /* 0x0001e80000100800 */
[----:B-1----:R-:W3:Y:S01]  /*6040*/  LDL.LU R14, [R1+0x1c4] ;  /* 0x0001c400010e7983 */ /* 0x002ee20000300800 */
[----:B------:R-:W-:-:S03]  /*6050*/  IADD3.X R28, PT, PT, R28, UR10, RZ, P4, !PT ;  /* 0x0000000a1c1c7c10 */ /* 0x000fc6000a7fe4ff */
[----:B------:R-:W3:Y:S04]  /*6060*/  LDL.LU R18, [R1+0x1cc] ;  /* 0x0001cc0001127983 */ /* 0x000ee80000300800 */
[----:B0-----:R-:W3:Y:S01]  /*6070*/  LDL.LU R19, [R1+0x1d4] ;  /* 0x0001d40001137983 */ /* 0x001ee20000300800 */
[----:B--2---:R-:W-:Y:S02]  /*6080*/  IADD3 R8, P6, PT, R8, UR4, RZ ;  /* 0x0000000408087c10 */ /* 0x004fe4000ffde0ff */
[----:B----4-:R-:W-:-:S03]  /*6090*/  IADD3 R9, P0, PT, R9, UR4, RZ ;  /* 0x0000000409097c10 */ /* 0x010fc6000ff1e0ff */
[----:B------:R-:W-:Y:S01]  /*60a0*/  STL [R1+0x180], R8 ;  /* 0x0001800801007387 */ /* 0x000fe20000100800 */
[----:B------:R-:W-:-:S03]  /*60b0*/  IADD3 R10, P1, PT, R10, UR4, RZ ;  /* 0x000000040a0a7c10 */ /* 0x000fc6000ff3e0ff */
[----:B------:R0:W-:Y:S01]  /*60c0*/  STL [R1+0x15c], R29 ;  /* 0x00015c1d01007387 */ /* 0x0001e20000100800 */
[----:B------:R-:W-:-:S03]  /*60d0*/  IADD3 R11, P2, PT, R11, UR4, RZ ;  /* 0x000000040b0b7c10 */ /* 0x000fc6000ff5e0ff */
[----:B------:R-:W-:Y:S01]  /*60e0*/  STL [R1+0x188], R9 ;  /* 0x0001880901007387 */ /* 0x000fe20000100800 */
[----:B------:R-:W-:-:S03]  /*60f0*/  IADD3.X R4, PT, PT, R4, UR10, RZ, P3, !PT ;  /* 0x0000000a04047c10 */ /* 0x000fc60009ffe4ff */
[----:B0-----:R-:W2:Y:S04]  /*6100*/  LDL.LU R29, [R1+0x294] ;  /* 0x00029400011d7983 */ /* 0x001ea80000300800 */
[----:B------:R-:W-:Y:S04]  /*6110*/  STL [R1+0x190], R10 ;  /* 0x0001900a01007387 */ /* 0x000fe80000100800 */
[----:B------:R-:W-:Y:S04]  /*6120*/  STL [R1+0x198], R11 ;  /* 0x0001980b01007387 */ /* 0x000fe80000100800 */
[----:B------:R0:W-:Y:S04]  /*6130*/  STL [R1+0x16c], R28 ;  /* 0x00016c1c01007387 */ /* 0x0001e80000100800 */
[----:B------:R-:W-:Y:S04]  /*6140*/  STL [R1+0x164], R4 ;  /* 0x0001640401007387 */ /* 0x000fe80000100800 */
[----:B0-----:R-:W4:Y:S01]  /*6150*/  LDL.LU R28, [R1+0x290] ;  /* 0x00029000011c7983 */ /* 0x001f220000300800 */
[----:B---3--:R-:W-:-:S02]  /*6160*/  IADD3 R5, P3, PT, R5, UR4, RZ ;  /* 0x0000000405057c10 */ /* 0x008fc4000ff7e0ff */
[----:B------:R-:W-:Y:S02]  /*6170*/  IADD3.X R13, PT, PT, R13, UR10, RZ, P5, !PT ;  /* 0x0000000a0d0d7c10 */ /* 0x000fe4000affe4ff */
[----:B------:R-:W-:Y:S01]  /*6180*/  IADD3 R12, P4, PT, R12, UR4, RZ ;  /* 0x000000040c0c7c10 */ /* 0x000fe2000ff9e0ff */
[----:B------:R-:W-:Y:S01]  /*6190*/  STL [R1+0x1a0], R5 ;  /* 0x0001a00501007387 */ /* 0x000fe20000100800 */
[----:B------:R-:W-:Y:S02]  /*61a0*/  IADD3.X R20, PT, PT, R20, UR10, RZ, P6, !PT ;  /* 0x0000000a14147c10 */ /* 0x000fe4000b7fe4ff */
[----:B------:R-:W-:Y:S02]  /*61b0*/  IADD3.X R22, PT, PT, R22, UR10, RZ, P0, !PT ;  /* 0x0000000a16167c10 */ /* 0x000fe400087fe4ff */
[----:B------:R-:W-:Y:S02]  /*61c0*/  IADD3 R21, P6, PT, R21, UR4, RZ ;  /* 0x0000000415157c10 */ /* 0x000fe4000ffde0ff */
[----:B--2---:R-:W-:-:S05]  /*61d0*/  IADD3 R29, P5, PT, R29, UR4, RZ ;  /* 0x000000041d1d7c10 */ /* 0x004fca000ffbe0ff */
[----:B------:R0:W-:Y:S04]  /*61e0*/  STL [R1+0x1b0], R29 ;  /* 0x0001b01d01007387 */ /* 0x0001e80000100800 */
[----:B------:R-:W-:Y:S04]  /*61f0*/  STL [R1+0x1a8], R12 ;  /* 0x0001a80c01007387 */ /* 0x000fe80000100800 */
[----:B0-----:R-:W2:Y:S04]  /*6200*/  LDL.LU R29, [R1+0x28c] ;  /* 0x00028c00011d7983 */ /* 0x001ea80000300800 */
[----:B------:R-:W-:Y:S01]  /*6210*/  STL [R1+0x174], R13 ;  /* 0x0001740d01007387 */ /* 0x000fe20000100800 */
[----:B----4-:R-:W-:-:S03]  /*6220*/  IADD3 R28, P0, PT, R28, UR4, RZ ;  /* 0x000000041c1c7c10 */ /* 0x010fc6000ff1e0ff */
[----:B------:R-:W-:Y:S04]  /*6230*/  STL [R1+0x17c], R20 ;  /* 0x00017c1401007387 */ /* 0x000fe80000100800 */
[----:B------:R0:W-:Y:S04]  /*6240*/  STL [R1+0x1c0], R28 ;  /* 0x0001c01c01007387 */ /* 0x0001e80000100800 */
[----:B------:R-:W-:Y:S04]  /*6250*/  STL [R1+0x1b8], R21 ;  /* 0x0001b81501007387 */ /* 0x000fe80000100800 */
[----:B0-----:R-:W3:Y:S01]  /*6260*/  LDL.LU R28, [R1+0x288] ;  /* 0x00028800011c7983 */ /* 0x001ee20000300800 */
[----:B------:R-:W-:-:S02]  /*6270*/  IADD3.X R23, PT, PT, R23, UR10, RZ, P1, !PT ;  /* 0x0000000a17177c10 */ /* 0x000fc40008ffe4ff */
[----:B------:R-:W-:Y:S01]  /*6280*/  IADD3 R6, P1, PT, R6, UR4, RZ ;  /* 0x0000000406067c10 */ /* 0x000fe2000ff3e0ff */
[----:B------:R-:W-:Y:S01]  /*6290*/  STL [R1+0x184], R22 ;  /* 0x0001841601007387 */ /* 0x000fe20000100800 */
[----:B------:R-:W-:Y:S02]  /*62a0*/  IADD3.X R7, PT, PT, R7, UR10, RZ, P3, !PT ;  /* 0x0000000a07077c10 */ /* 0x000fe40009ffe4ff */
[----:B--2---:R-:W-:Y:S02]  /*62b0*/  IADD3.X R29, PT, PT, R29, UR10, RZ, P2, !PT ;  /* 0x0000000a1d1d7c10 */ /* 0x004fe400097fe4ff */
[----:B------:R-:W-:-:S03]  /*62c0*/  IADD3 R2, P2, PT, R2, UR4, RZ ;  /* 0x0000000402027c10 */ /* 0x000fc6000ff5e0ff */
[----:B------:R0:W-:Y:S04]  /*62d0*/  STL [R1+0x194], R29 ;  /* 0x0001941d01007387 */ /* 0x0001e80000100800 */
[----:B------:R-:W-:Y:S04]  /*62e0*/  STL [R1+0x18c], R23 ;  /* 0x00018c1701007387 */ /* 0x000fe80000100800 */
[----:B0-----:R-:W2:Y:S04]  /*62f0*/  LDL.LU R29, [R1+0x284] ;  /* 0x00028400011d7983 */ /* 0x001ea80000300800 */
[----:B------:R-:W-:Y:S01]  /*6300*/  STL [R1+0x1c8], R6 ;  /* 0x0001c80601007387 */ /* 0x000fe20000100800 */
[----:B---3--:R-:W-:-:S03]  /*6310*/  IADD3.X R28, PT, PT, R28, UR10, RZ, P4, !PT ;  /* 0x0000000a1c1c7c10 */ /* 0x008fc6000a7fe4ff */
[----:B------:R0:W-:Y:S04]  /*6320*/  STL [R1+0x1d0], R2 ;  /* 0x0001d00201007387 */ /* 0x0001e80000100800 */
[----:B------:R1:W-:Y:S04]  /*6330*/  STL [R1+0x1a4], R28 ;  /* 0x0001a41c01007387 */ /* 0x0003e80000100800 */
[----:B------:R3:W-:Y:S01]  /*6340*/  STL [R1+0x19c], R7 ;  /* 0x00019c0701007387 */ /* 0x0007e20000100800 */
[----:B0-----:R-:W0:Y:S03]  /*6350*/  LDC R2, c[0x0][0x3a8] ;  /* 0x0000ea00ff027b82 */ /* 0x001e260000000800 */
[----:B-1----:R-:W4:Y:S01]  /*6360*/  LDL.LU R28, [R1+0x280] ;  /* 0x00028000011c7983 */ /* 0x002f220000300800 */
[----:B------:R-:W-:-:S02]  /*6370*/  IADD3 R3, P3, PT, R3, UR4, RZ ;  /* 0x0000000403037c10 */ /* 0x000fc4000ff7e0ff */
[----:B------:R-:W-:Y:S02]  /*6380*/  IADD3.X R17, PT, PT, R17, UR10, RZ, P5, !PT ;  /* 0x0000000a11117c10 */ /* 0x000fe4000affe4ff */
[----:B------:R-:W-:Y:S02]  /*6390*/  IADD3.X R16, PT, PT, R16, UR10, RZ, P6, !PT ;  /* 0x0000000a10107c10 */ /* 0x000fe4000b7fe4ff */
[----:B------:R-:W-:Y:S01]  /*63a0*/  IADD3.X R15, PT, PT, R15, UR10, RZ, P0, !PT ;  /* 0x0000000a0f0f7c10 */ /* 0x000fe200087fe4ff */
[----:B------:R3:W-:Y:S01]  /*63b0*/  STL [R1+0x1d8], R3 ;  /* 0x0001d80301007387 */ /* 0x0007e20000100800 */
[----:B------:R-:W-:Y:S02]  /*63c0*/  IADD3.X R14, PT, PT, R14, UR10, RZ, P1, !PT ;  /* 0x0000000a0e0e7c10 */ /* 0x000fe40008ffe4ff */
[----:B------:R-:W-:Y:S01]  /*63d0*/  IADD3.X R19, PT, PT, R19, UR10, RZ, P3, !PT ;  /* 0x0000000a13137c10 */ /* 0x000fe20009ffe4ff */
[----:B------:R3:W-:Y:S01]  /*63e0*/  STL [R1+0x1ac], R17 ;  /* 0x0001ac1101007387 */ /* 0x0007e20000100800 */
[----:B------:R-:W-:-:S03]  /*63f0*/  IADD3.X R18, PT, PT, R18, UR10, RZ, P2, !PT ;  /* 0x0000000a12127c10 */ /* 0x000fc600097fe4ff */
[----:B------:R3:W-:Y:S04]  /*6400*/  STL [R1+0x1b4], R16 ;  /* 0x0001b41001007387 */ /* 0x0007e80000100800 */
[----:B------:R3:W-:Y:S04]  /*6410*/  STL [R1+0x1bc], R15 ;  /* 0x0001bc0f01007387 */ /* 0x0007e80000100800 */
[----:B------:R3:W-:Y:S04]  /*6420*/  STL [R1+0x1c4], R14 ;  /* 0x0001c40e01007387 */ /* 0x0007e80000100800 */
[----:B------:R3:W-:Y:S04]  /*6430*/  STL [R1+0x1d4], R19 ;  /* 0x0001d41301007387 */ /* 0x0007e80000100800 */
[----:B------:R3:W-:Y:S01]  /*6440*/  STL [R1+0x1cc], R18 ;  /* 0x0001cc1201007387 */ /* 0x0007e20000100800 */
[----:B------:R-:W-:Y:S01]  /*6450*/  UIADD3 UR6, UPT, UPT, UR6, -0x1, URZ ;  /* 0xffffffff06067890 */ /* 0x000fe2000fffe0ff */
[----:B0-----:R-:W-:-:S03]  /*6460*/  IMAD.SHL.U32 R2, R2, 0x20, RZ ;  /* 0x0000002002027824 */ /* 0x001fc600078e00ff */
[----:B------:R-:W-:Y:S02]  /*6470*/  UISETP.NE.U32.AND UP0, UPT, UR6, URZ, UPT ;  /* 0x000000ff0600728c */ /* 0x000fe4000bf05070 */
[----:B------:R-:W-:Y:S01]  /*6480*/  UIADD3 UR7, UPT, UPT, UR7, -0x20, URZ ;  /* 0xffffffe007077890 */ /* 0x000fe2000fffe0ff */
[----:B--2---:R-:W-:-:S04]  /*6490*/  IADD3 R29, P4, PT, R2, R29, RZ ;  /* 0x0000001d021d7210 */ /* 0x004fc80007f9e0ff */
[----:B----4-:R-:W-:Y:S02]  /*64a0*/  LEA.HI.X.SX32 R28, R2, R28, 0x1, P4 ;  /* 0x0000001c021c7211 */ /* 0x010fe400020f0eff */
[----:B---3--:R-:W-:Y:S07]  /*64b0*/  BRA.U UP0, `(.L_x_2) ;  /* 0xffffffc500087547 */ /* 0x008fee000b83ffff */
.L_x_1:
[----:B------:R-:W2:Y:S01]  /*64c0*/  LDL.LU R13, [R1+0x10] ;  /* 0x00001000010d7983 */ /* 0x000ea20000300800 */
[----:B------:R-:W1:Y:S01]  /*64d0*/  S2UR UR5, SR_CgaCtaId ;  /* 0x00000000000579c3 */ /* 0x000e620000008800 */
[----:B------:R-:W-:Y:S01]  /*64e0*/  UMOV UR4, 0x400 ;  /* 0x0000040000047882 */ /* 0x000fe20000000000 */
[----:B------:R-:W3:Y:S01]  /*64f0*/  LDCU.64 UR6, c[0x0][0x398] ;  /* 0x00007300ff0677ac */ /* 0x000ee20008000a00 */
[----:B------:R-:W2:Y:S01]  /*6500*/  LDL.LU R12, [R1+0x14] ;  /* 0x00001400010c7983 */ /* 0x000ea20000300800 */
[----:B------:R-:W4:Y:S03]  /*6510*/  LDCU UR13, c[0x0][0x39c] ;  /* 0x00007380ff0d77ac */ /* 0x000f260008000800 */
[----:B------:R-:W3:Y:S01]  /*6520*/  LDL.LU R11, [R1+0x18] ;  /* 0x00001800010b7983 */ /* 0x000ee20000300800 */
[----:B------:R-:W0:Y:S03]  /*6530*/  LDCU UR12, c[0x0][0x39c] ;  /* 0x00007380ff0c77ac */ /* 0x000e260008000800 */
[----:B------:R-:W3:Y:S01]  /*6540*/  LDL.LU R10, [R1+0x1c] ;  /* 0x00001c00010a7983 */ /* 0x000ee20000300800 */
[----:B------:R-:W0:Y:S03]  /*6550*/  LDCU UR10, c[0x0][0x39c] ;  /* 0x00007380ff0a77ac */ /* 0x000e260008000800 */
[----:B------:R-:W4:Y:S01]  /*6560*/  LDL.LU R9, [R1+0x30] ;  /* 0x0000300001097983 */ /* 0x000f220000300800 */
[----:B------:R-:W0:Y:S03]  /*6570*/  LDCU UR11, c[0x0][0x39c] ;  /* 0x00007380ff0b77ac */ /* 0x000e260008000800 */
[----:B------:R-:W4:Y:S04]  /*6580*/  LDL.LU R8, [R1+0x34] ;  /* 0x0000340001087983 */ /* 0x000f280000300800 */
[----:B------:R-:W4:Y:S04]  /*6590*/  LDL.LU R7, [R1+0x38] ;  /* 0x0000380001077983 */ /* 0x000f280000300800 */
[----:B------:R-:W4:Y:S04]  /*65a0*/  LDL.LU R6, [R1+0x3c] ;  /* 0x00003c0001067983 */ /* 0x000f280000300800 */
[----:B------:R-:W4:Y:S04]  /*65b0*/  LDL.LU R5, [R1+0xe0] ;  /* 0x0000e00001057983 */ /* 0x000f280000300800 */
[----:B------:R-:W4:Y:S04]  /*65c0*/  LDL.LU R4, [R1+0xe4] ;  /* 0x0000e40001047983 */ /* 0x000f280000300800 */
[----:B0-----:R-:W4:Y:S04]  /*65d0*/  LDL.LU R3, [R1+0xe8] ;  /* 0x0000e80001037983 */ /* 0x001f280000300800 */
[----:B------:R-:W4:Y:S04]  /*65e0*/  LDL.LU R2, [R1+0xec] ;  /* 0x0000ec0001027983 */ /* 0x000f280000300800 */
[----:B------:R-:W-:Y:S04]  /*65f0*/  STL [R1+0x294], R25 ;  /* 0x0002941901007387 */ /* 0x000fe80000100800 */
[----:B------:R-:W-:Y:S04]  /*6600*/  STL [R1+0x290], R24 ;  /* 0x0002901801007387 */ /* 0x000fe80000100800 */
[----:B------:R-:W-:Y:S04]  /*6610*/  STL [R1+0x28c], R27 ;  /* 0x00028c1b01007387 */ /* 0x000fe80000100800 */
[----:B------:R-:W-:Y:S01]  /*6620*/  STL [R1+0x288], R26 ;  /* 0x0002881a01007387 */ /* 0x000fe20000100800 */
[----:B------:R-:W-:Y:S01]  /*6630*/  BAR.SYNC.DEFER_BLOCKING 0x0 ;  /* 0x0000000000007b1d */ /* 0x000fe20000010000 */
[----:B--2---:R-:W-:-:S05]  /*6640*/  F2FP.SATFINITE.E5M2.F32.PACK_AB_MERGE_C R23, R12, R13, RZ ;  /* 0x0000000d0c17723e */ /* 0x004fca00048060ff */
[----:B------:R-:W-:Y:S01]  /*6650*/  STL [R1+0x298], R23 ;  /* 0x0002981701007387 */ /* 0x000fe20000100800 */
[----:B---3-5:R-:W-:Y:S02]  /*6660*/  F2FP.SATFINITE.E5M2.F32.PACK_AB_MERGE_C R0, R10, R11, RZ ;  /* 0x0000000b0a00723e */ /* 0x028fe400048060ff */
[----:B----4-:R-:W-:-:S05]  /*6670*/  F2FP.SATFINITE.E5M2.F32.PACK_AB_MERGE_C R18, R8, R9, RZ ;  /* 0x000000090812723e */ /* 0x010fca00048060ff */
[----:B------:R-:W-:Y:S04]  /*6680*/  STL [R1+0x29c], R18 ;  /* 0x00029c1201007387 */ /* 0x000fe80000100800 */
[----:B------:R0:W-:Y:S01]  /*6690*/  STL [R1+0x14], R0 ;  /* 0x0000140001007387 */ /* 0x0001e20000100800 */
[----:B------:R-:W-:Y:S02]  /*66a0*/  F2FP.SATFINITE.E5M2.F32.PACK_AB_MERGE_C R22, R4, R5, RZ ;  /* 0x000000050416723e */ /* 0x000fe400048060ff */
[----:B0-----:R-:W-:-:S03]  /*66b0*/  F2FP.SATFINITE.E5M2.F32.PACK_AB_MERGE_C R0, R6, R7, RZ ;  /* 0x000000070600723e */ /* 0x001fc600048060ff */
[----:B------:R-:W-:Y:S01]  /*66c0*/  STL [R1+0x2a0], R22 ;  /* 0x0002a01601007387 */ /* 0x000fe20000100800 */
[----:B------:R-:W-:-:S03]  /*66d0*/  F2FP.SATFINITE.E5M2.F32.PACK_AB_MERGE_C R29, R2, R3, RZ ;  /* 0x00000003021d723e */ /* 0x000fc600048060ff */
[----:B------:R-:W-:Y:S04]  /*66e0*/  STL [R1+0x10], R0 ;  /* 0x0000100001007387 */ /* 0x000fe80000100800 */
[----:B------:R-:W2:Y:S04]  /*66f0*/  LDL.LU R11, [R1+0xd4] ;  /* 0x0000d400010b7983 */ /* 0x000ea80000300800 */
[----:B--2---:R0:W-:Y:S04]  /*6700*/  STL [R1+0x2dc], R11 ;  /* 0x0002dc0b01007387 */ /* 0x0041e80000100800 */
[----:B0-----:R-:W2:Y:S04]  /*6710*/  LDL.LU R11, [R1+0x7c] ;  /* 0x00007c00010b7983 */ /* 0x001ea80000300800 */
[----:B--2---:R0:W-:Y:S04]  /*6720*/  STL [R1+0x2e4], R11 ;  /* 0x0002e40b01007387 */ /* 0x0041e80000100800 */
[----:B0-----:R-:W2:Y:S04]  /*6730*/  LDL.LU R11, [R1+0x74] ;  /* 0x00007400010b7983 */ /* 0x001ea80000300800 */
[----:B------:R-:W3:Y:S04]  /*6740*/  LDL.LU R28, [R1+0xdc] ;  /* 0x0000dc00011c7983 */ /* 0x000ee80000300800 */
[----:B---3--:R0:W-:Y:S04]  /*6750*/  STL [R1+0x2d8], R28 ;  /* 0x0002d81c01007387 */ /* 0x0081e80000100800 */
[----:B0-----:R-:W3:Y:S04]  /*6760*/  LDL.LU R28, [R1+0xd0] ;  /* 0x0000d000011c7983 */ /* 0x001ee80000300800 */
[----:B---3--:R0:W-:Y:S04]  /*6770*/  STL [R1+0x2e0], R28 ;  /* 0x0002e01c01007387 */ /* 0x0081e80000100800 */
[----:B0-----:R-:W3:Y:S04]  /*6780*/  LDL.LU R28, [R1+0x78] ;  /* 0x00007800011c7983 */ /* 0x001ee80000300800 */
[----:B---3--:R0:W-:Y:S04]  /*6790*/  STL [R1+0x2e8], R28 ;  /* 0x0002e81c01007387 */ /* 0x0081e80000100800 */
[----:B0-----:R-:W2:Y:S04]  /*67a0*/  LDL.LU R28, [R1+0x70] ;  /* 0x00007000011c7983 */ /* 0x001ea80000300800 */
[----:B------:R-:W3:Y:S04]  /*67b0*/  LDL.LU R10, [R1+0xc4] ;  /* 0x0000c400010a7983 */ /* 0x000ee80000300800 */
[----:B---3--:R0:W-:Y:S04]  /*67c0*/  STL [R1+0x2d4], R10 ;  /* 0x0002d40a01007387 */ /* 0x0081e80000100800 */
[----:B0-----:R-:W3:Y:S04]  /*67d0*/  LDL.LU R10, [R1+0xd8] ;  /* 0x0000d800010a7983 */ /* 0x001ee80000300800 */
[----:B------:R-:W4:Y:S04]  /*67e0*/  LDL.LU R9, [R1+0xcc] ;  /* 0x0000cc0001097983 */ /* 0x000f280000300800 */
[----:B----4-:R0:W-:Y:S04]  /*67f0*/  STL [R1+0x2d0], R9 ;  /* 0x0002d00901007387 */ /* 0x0101e80000100800 */
[----:B0-----:R-:W4:Y:S04]  /*6800*/  LDL.LU R9, [R1+0xc0] ;  /* 0x0000c00001097983 */ /* 0x001f280000300800 */
[----:B------:R-:W2:Y:S04]  /*6810*/  LDL.LU R8, [R1+0xb4] ;  /* 0x0000b40001087983 */ /* 0x000ea80000300800 */
[----:B--2---:R0:W-:Y:S04]  /*6820*/  STL [R1+0x2cc], R8 ;  /* 0x0002cc0801007387 */ /* 0x0041e80000100800 */
[----:B0-----:R-:W2:Y:S04]  /*6830*/  LDL.LU R8, [R1+0xc8] ;  /* 0x0000c80001087983 */ /* 0x001ea80000300800 */
[----:B------:R-:W2:Y:S04]  /*6840*/  LDL.LU R6, [R1+0xbc] ;  /* 0x0000bc0001067983 */ /* 0x000ea80000300800 */
[----:B--2---:R0:W-:Y:S04]  /*6850*/  STL [R1+0x2c8], R6 ;  /* 0x0002c80601007387 */ /* 0x0041e80000100800 */
[----:B0-----:R-:W2:Y:S04]  /*6860*/  LDL.LU R6, [R1+0xb0] ;  /* 0x0000b00001067983 */ /* 0x001ea80000300800 */
[----:B------:R-:W2:Y:S04]  /*6870*/  LDL.LU R4, [R1+0xa4] ;  /* 0x0000a40001047983 */ /* 0x000ea80000300800 */
[----:B--2---:R0:W-:Y:S04]  /*6880*/  STL [R1+0x2b4], R4 ;  /* 0x0002b40401007387 */ /* 0x0041e80000100800 */
[----:B0-----:R-:W2:Y:S04]  /*6890*/  LDL.LU R4, [R1+0x6c] ;  /* 0x00006c0001047983 */ /* 0x001ea80000300800 */
[----:B--2---:R0:W-:Y:S04]  /*68a0*/  STL [R1+0x2bc], R4 ;  /* 0x0002bc0401007387 */ /* 0x0041e80000100800 */
[----:B0-----:R-:W2:Y:S04]  /*68b0*/  LDL.LU R4, [R1+0x64] ;  /* 0x0000640001047983 */ /* 0x001ea80000300800 */
        /* <DEDUP_REMOVED lines=12> */
[----:B------:R-:W2:Y:S04]  /*6980*/  LDL.LU R21, [R1+0x94] ;  /* 0x0000940001157983 */ /* 0x000ea80000300800 */
[----:B------:R-:W2:Y:S04]  /*6990*/  LDL.LU R20, [R1+0x98] ;  /* 0x0000980001147983 */ /* 0x000ea80000300800 */
[----:B------:R-:W2:Y:S04]  /*69a0*/  LDL.LU R3, [R1+0x9c] ;  /* 0x00009c0001037983 */ /* 0x000ea80000300800 */
[----:B------:R-:W2:Y:S04]  /*69b0*/  LDL.LU R5, [R1+0x84] ;  /* 0x0000840001057983 */ /* 0x000ea80000300800 */
[----:B------:R0:W-:Y:S04]  /*69c0*/  STL [R1+0x2a4], R29 ;  /* 0x0002a41d01007387 */ /* 0x0001e80000100800 */
[----:B0-----:R-:W2:Y:S01]  /*69d0*/  LDL.LU R29, [R1+0x88] ;  /* 0x00008800011d7983 */ /* 0x001ea20000300800 */
[----:B------:R-:W-:-:S03]  /*69e0*/  F2FP.SATFINITE.E5M2.F32.PACK_AB_MERGE_C R11, R11, R28, RZ ;  /* 0x0000001c0b0b723e */ /* 0x000fc600048060ff */
[----:B--2---:R0:W-:Y:S04]  /*69f0*/  STL [R1+0x2a8], R29 ;  /* 0x0002a81d01007387 */ /* 0x0041e80000100800 */
[----:B0-----:R-:W2:Y:S04]  /*6a00*/  LDL.LU R29, [R1+0x80] ;  /* 0x00008000011d7983 */ /* 0x001ea80000300800 */
[----:B------:R-:W2:Y:S04]  /*6a10*/  LDL.LU R7, [R1+0x8c] ;  /* 0x00008c0001077983 */ /* 0x000ea80000300800 */
        /* <DEDUP_REMOVED lines=10> */
[----:B------:R-:W2:Y:S04]  /*6ac0*/  LDL.LU R26, [R1] ;  /* 0x00000000011a7983 */ /* 0x000ea80000300800 */
[----:B------:R-:W2:Y:S04]  /*6ad0*/  LDL.LU R16, [R1+0x4] ;  /* 0x0000040001107983 */ /* 0x000ea80000300800 */
[----:B------:R-:W2:Y:S04]  /*6ae0*/  LDL.LU R19, [R1+0x8] ;  /* 0x0000080001137983 */ /* 0x000ea80000300800 */
[----:B------:R-:W2:Y:S04]  /*6af0*/  LDL.LU R17, [R1+0xc] ;  /* 0x00000c0001117983 */ /* 0x000ea80000300800 */
[----:B------:R-:W2:Y:S04]  /*6b00*/  LDL.LU R28, [R1+0x2e8] ;  /* 0x0002e800011c7983 */ /* 0x000ea80000300800 */
[----:B------:R0:W-:Y:S04]  /*6b10*/  STL [R1+0x70], R11 ;  /* 0x0000700b01007387 */ /* 0x0001e80000100800 */
[----:B0-----:R-:W2:Y:S02]  /*6b20*/  LDL.LU R11, [R1+0x2e4] ;  /* 0x0002e400010b7983 */ /* 0x001ea40000300800 */
[----:B--2---:R-:W-:-:S02]  /*6b30*/  F2FP.SATFINITE.E5M2.F32.PACK_AB_MERGE_C R11, R11, R28, RZ ;  /* 0x0000001c0b0b723e */ /* 0x004fc400048060ff */
[----:B------:R-:W2:Y:S04]  /*6b40*/  LDL.LU R28, [R1+0x2e0] ;  /* 0x0002e000011c7983 */ /* 0x000ea80000300800 */
[----:B------:R0:W-:Y:S04]  /*6b50*/  STL [R1+0x74], R11 ;  /* 0x0000740b01007387 */ /* 0x0001e80000100800 */
[----:B0-----:R-:W2:Y:S02]  /*6b60*/  LDL.LU R11, [R1+0x2dc] ;  /* 0x0002dc00010b7983 */ /* 0x001ea40000300800 */
[----:B--2---:R-:W-:-:S02]  /*6b70*/  F2FP.SATFINITE.E5M2.F32.PACK_AB_MERGE_C R11, R11, R28, RZ ;  /* 0x0000001c0b0b723e */ /* 0x004fc400048060ff */
[----:B------:R-:W3:Y:S02]  /*6b80*/  LDL.LU R28, [R1+0x2d8] ;  /* 0x0002d800011c7983 */ /* 0x000ee40000300800 */
[----:B---3--:R-:W-:Y:S02]  /*6b90*/  F2FP.SATFINITE.E5M2.F32.PACK_AB_MERGE_C R28, R28, R10, RZ ;  /* 0x0000000a1c1c723e */ /* 0x008fe400048060ff */
[----:B------:R-:W4:Y:S02]  /*6ba0*/  LDL.LU R10, [R1+0x2d4] ;  /* 0x0002d400010a7983 */ /* 0x000f240000300800 */
[----:B----4-:R-:W-:Y:S02]  /*6bb0*/  F2FP.SATFINITE.E5M2.F32.PACK_AB_MERGE_C R10, R10, R9, RZ ;  /* 0x000000090a0a723e */ /* 0x010fe400048060ff */
[----:B------:R-:W2:Y:S02]  /*6bc0*/  LDL.LU R9, [R1+0x2d0] ;  /* 0x0002d00001097983 */ /* 0x000ea40000300800 */
[----:B--2---:R-:W-:-:S02]  /*6bd0*/  F2FP.SATFINITE.E5M2.F32.PACK_AB_MERGE_C R9, R9, R8, RZ ;  /* 0x000000080909723e */ /* 0x004fc400048060ff */
[----:B------:R-:W2:Y:S02]  /*6be0*/  LDL.LU R8, [R1+0x2cc] ;  /* 0x0002cc0001087983 */ /* 0x000ea40000300800 */
[----:B--2---:R-:W-:Y:S02]  /*6bf0*/  F2FP.SATFINITE.E5M2.F32.PACK_AB_MERGE_C R8, R8, R6, RZ ;  /* 0x000000060808723e */ /* 0x004fe400048060ff */
[----:B------:R-:W2:Y:S02]  /*6c00*/  LDL.LU R6, [R1+0x2c8] ;  /* 0x0002c80001067983 */ /* 0x000ea40000300800 */
[----:B--2---:R-:W-:Y:S02]  /*6c10*/  F2FP.SATFINITE.E5M2.F32.PACK_AB_MERGE_C R6, R6, R4, RZ ;  /* 0x000000040606723e */ /* 0x004fe400048060ff */
[----:B------:R-:W2:Y:S02]  /*6c20*/  LDL.LU R4, [R1+0x2c4] ;  /* 0x0002c40001047983 */ /* 0x000ea40000300800 */
[----:B--2---:R-:W-:-:S02]  /*6c30*/  F2FP.SATFINITE.E5M2.F32.PACK_AB_MERGE_C R4, R4, R2, RZ ;  /* 0x000000020404723e */ /* 0x004fc400048060ff */
        /* <DEDUP_REMOVED lines=8> */
[----:B------:R-:W2:Y:S01]  /*6cc0*/  LDL.LU R2, [R1+0x2b0] ;  /* 0x0002b00001027983 */ /* 0x000ea20000300800 */
[----:B------:R-:W-:Y:S02]  /*6cd0*/  F2FP.SATFINITE.E5M2.F32.PACK_AB_MERGE_C R3, R3, R20, RZ ;  /* 0x000000140303723e */ /* 0x000fe400048060ff */
[----:B--2---:R-:W-:Y:S02]  /*6ce0*/  F2FP.SATFINITE.E5M2.F32.PACK_AB_MERGE_C R2, R2, R0, RZ ;  /* 0x000000000202723e */ /* 0x004fe400048060ff */
[----:B------:R-:W2:Y:S04]  /*6cf0*/  LDL.LU R0, [R1+0x2ac] ;  /* 0x0002ac0001007983 */ /* 0x000ea80000300800 */
[----:B------:R0:W-:Y:S01]  /*6d00*/  STL [R1+0x280], R2 ;  /* 0x0002800201007387 */ /* 0x0001e20000100800 */
[----:B------:R-:W-:-:S03]  /*6d10*/  F2FP.SATFINITE.E5M2.F32.PACK_AB_MERGE_C R5, R5, R29, RZ ;  /* 0x0000001d0505723e */ /* 0x000fc600048060ff */
[----:B0-----:R-:W3:Y:S01]  /*6d20*/  LDL.LU R2, [R1+0x5c] ;  /* 0x00005c0001027983 */ /* 0x001ee20000300800 */
[----:B--2---:R-:W-:-:S03]  /*6d30*/  F2FP.SATFINITE.E5M2.F32.PACK_AB_MERGE_C R0, R21, R0, RZ ;  /* 0x000000001500723e */ /* 0x004fc600048060ff */
[----:B------:R-:W2:Y:S04]  /*6d40*/  LDL.LU R21, [R1+0x274] ;  /* 0x0002740001157983 */ /* 0x000ea80000300800 */
[----:B------:R-:W4:Y:S04]  /*6d50*/  LDL.LU R20, [R1+0x278] ;  /* 0x0002780001147983 */ /* 0x000f280000300800 */
[----:B------:R0:W-:Y:S04]  /*6d60*/  STL [R1+0x284], R3 ;  /* 0x0002840301007387 */ /* 0x0001e80000100800 */
[----:B0-----:R-:W3:Y:S04]  /*6d70*/  LDL.LU R3, [R1+0x58] ;  /* 0x0000580001037983 */ /* 0x001ee80000300800 */
[----:B------:R-:W2:Y:S01]  /*6d80*/  LDL.LU R29, [R1+0x2a8] ;  /* 0x0002a800011d7983 */ /* 0x000ea20000300800 */
[----:B------:R-:W-:-:S02]  /*6d90*/  F2FP.SATFINITE.E5M2.F32.PACK_AB_MERGE_C R18, R18, R22, RZ ;  /* 0x000000161212723e */ /* 0x000fc400048060ff */
[----:B------:R-:W-:Y:S02]  /*6da0*/  F2FP.SATFINITE.E5M2.F32.PACK_AB_MERGE_C R12, R12, R23, RZ ;  /* 0x000000170c0c723e */ /* 0x000fe400048060ff */
[----:B------:R-:W-:Y:S02]  /*6db0*/  F2FP.SATFINITE.E5M2.F32.PACK_AB_MERGE_C R13, R13, R25, RZ ;  /* 0x000000190d0d723e */ /* 0x000fe400048060ff */
[----:B------:R-:W-:Y:S02]  /*6dc0*/  F2FP.SATFINITE.E5M2.F32.PACK_AB_MERGE_C R14, R14, R24, RZ ;  /* 0x000000180e0e723e */ /* 0x000fe400048060ff */
[----:B---3--:R-:W-:Y:S02]  /*6dd0*/  F2FP.SATFINITE.E5M2.F32.PACK_AB_MERGE_C R2, R2, R3, RZ ;  /* 0x000000030202723e */ /* 0x008fe400048060ff */
[----:B--2---:R-:W-:Y:S02]  /*6de0*/  F2FP.SATFINITE.E5M2.F32.PACK_AB_MERGE_C R7, R7, R29, RZ ;  /* 0x0000001d0707723e */ /* 0x004fe400048060ff */
[----:B------:R-:W2:Y:S04]  /*6df0*/  LDL.LU R29, [R1+0x2a4] ;  /* 0x0002a400011d7983 */ /* 0x000ea80000300800 */
[----:B------:R-:W3:Y:S04]  /*6e00*/  LDL.LU R22, [R1+0x2a0] ;  /* 0x0002a00001167983 */ /* 0x000ee80000300800 */
[----:B------:R0:W-:Y:S04]  /*6e10*/  STL [R1+0x30], R18 ;  /* 0x0000301201007387 */ /* 0x0001e80000100800 */
[----:B0-----:R-:W2:Y:S04]  /*6e20*/  LDL.LU R18, [R1+0x29c] ;  /* 0x00029c0001127983 */ /* 0x001ea80000300800 */
[----:B------:R-:W2:Y:S04]  /*6e30*/  LDL.LU R3, [R1+0x14] ;  /* 0x0000140001037983 */ /* 0x000ea80000300800 */
[----:B------:R0:W-:Y:S04]  /*6e40*/  STL [R1+0x34], R2 ;  /* 0x0000340201007387 */ /* 0x0001e80000100800 */
[----:B0-----:R-:W2:Y:S04]  /*6e50*/  LDL.LU R2, [R1+0x10] ;  /* 0x0000100001027983 */ /* 0x001ea80000300800 */
[----:B------:R-:W2:Y:S04]  /*6e60*/  LDL.LU R23, [R1+0x298] ;  /* 0x0002980001177983 */ /* 0x000ea80000300800 */
[----:B------:R-:W2:Y:S04]  /*6e70*/  LDL.LU R25, [R1+0x294] ;  /* 0x0002940001197983 */ /* 0x000ea80000300800 */
[----:B------:R-:W2:Y:S01]  /*6e80*/  LDL.LU R24, [R1+0x290] ;  /* 0x0002900001187983 */ /* 0x000ea20000300800 */
[----:B------:R-:W-:-:S02]  /*6e90*/  F2FP.SATFINITE.E5M2.F32.PACK_AB_MERGE_C R15, R15, R27, RZ ;  /* 0x0000001b0f0f723e */ /* 0x000fc400048060ff */
[----:B------:R-:W-:Y:S01]  /*6ea0*/  F2FP.SATFINITE.E5M2.F32.PACK_AB_MERGE_C R16, R16, R26, RZ ;  /* 0x0000001a1010723e */ /* 0x000fe200048060ff */
[----:B------:R-:W3:Y:S04]  /*6eb0*/  LDL.LU R27, [R1+0x28c] ;  /* 0x00028c00011b7983 */ /* 0x000ee80000300800 */
[----:B------:R-:W3:Y:S01]  /*6ec0*/  LDL.LU R26, [R1+0x288] ;  /* 0x00028800011a7983 */ /* 0x000ee20000300800 */
[----:B------:R-:W-:Y:S02]  /*6ed0*/  F2FP.SATFINITE.E5M2.F32.PACK_AB_MERGE_C R17, R17, R19, RZ ;  /* 0x000000131111723e */ /* 0x000fe400048060ff */
[----:B------:R-:W0:Y:S02]  /*6ee0*/  S2R R19, SR_TID.X ;  /* 0x0000000000137919 */ /* 0x000e240000002100 */
[----:B0-----:R-:W-:Y:S01]  /*6ef0*/  IMAD.SHL.U32 R19, R19, 0x400, RZ ;  /* 0x0000040013137824 */ /* 0x001fe200078e00ff */
[----:B--2---:R-:W-:-:S02]  /*6f00*/  F2FP.SATFINITE.E5M2.F32.PACK_AB_MERGE_C R25, R25, R24, RZ ;  /* 0x000000181919723e */ /* 0x004fc400048060ff */
[----:B------:R-:W2:Y:S01]  /*6f10*/  LDL.LU R24, [R1+0x270] ;  /* 0x0002700001187983 */ /* 0x000ea20000300800 */
[----:B------:R-:W-:Y:S02]  /*6f20*/  LOP3.LUT R21, R21, 0x3c, RZ, 0xc0, !PT ;  /* 0x0000003c15157812 */ /* 0x000fe400078ec0ff */
[----:B----4-:R-:W-:Y:S01]  /*6f30*/  LOP3.LUT R20, R20, 0x44, RZ, 0xc0, !PT ;  /* 0x0000004414147812 */ /* 0x010fe200078ec0ff */
[----:B------:R0:W-:Y:S01]  /*6f40*/  STL [R1+0x8], R25 ;  /* 0x0000081901007387 */ /* 0x0001e20000100800 */
[----:B---3--:R-:W-:Y:S02]  /*6f50*/  LOP3.LUT R22, R22, 0xffff, RZ, 0xc0, !PT ;  /* 0x0000ffff16167812 */ /* 0x008fe400078ec0ff */
[----:B------:R-:W-:Y:S02]  /*6f60*/  LOP3.LUT R18, R18, 0xffff, RZ, 0xc0, !PT ;  /* 0x0000ffff12127812 */ /* 0x000fe400078ec0ff */
[----:B0-----:R-:W-:Y:S02]  /*6f70*/  F2FP.SATFINITE.E5M2.F32.PACK_AB_MERGE_C R25, R27, R26, RZ ;  /* 0x0000001a1b19723e */ /* 0x001fe400048060ff */
[----:B------:R-:W-:-:S02]  /*6f80*/  LOP3.LUT R26, R10, 0xffff, RZ, 0xc0, !PT ;  /* 0x0000ffff0a1a7812 */ /* 0x000fc400078ec0ff */
[----:B------:R-:W-:Y:S01]  /*6f90*/  LOP3.LUT R27, R11, 0xffff, RZ, 0xc0, !PT ;  /* 0x0000ffff0b1b7812 */ /* 0x000fe200078ec0ff */
[----:B------:R0:W-:Y:S04]  /*6fa0*/  STL [R1+0xc], R25 ;  /* 0x00000c1901007387 */ /* 0x0001e80000100800 */
[----:B------:R3:W-:Y:S01]  /*6fb0*/  STL [R1], R22 ;  /* 0x0000001601007387 */ /* 0x0007e20000100800 */
[----:B0-----:R-:W-:Y:S02]  /*6fc0*/  LOP3.LUT R25, R8, 0xffff, RZ, 0xc0, !PT ;  /* 0x0000ffff08197812 */ /* 0x001fe400078ec0ff */
[--C-:B------:R-:W-:Y:S02]  /*6fd0*/  PRMT R8, R22, 0x3340, R1.reuse ;  /* 0x0000334016087816 */ /* 0x100fe40000000001 */
[----:B------:R-:W-:-:S02]  /*6fe0*/  PRMT R11, R25, 0x3340, R1 ;  /* 0x00003340190b7816 */ /* 0x000fc40000000001 */
[----:B--2---:R-:W-:Y:S02]  /*6ff0*/  LOP3.LUT R19, R19, 0x6078, R24, 0xc8, !PT ;  /* 0x0000607813137812 */ /* 0x004fe400078ec818 */
[----:B------:R-:W-:Y:S02]  /*7000*/  LOP3.LUT R24, R23, 0xffff, RZ, 0xc0, !PT ;  /* 0x0000ffff17187812 */ /* 0x000fe400078ec0ff */
[----:B------:R-:W0:Y:S02]  /*7010*/  S2R R23, SR_TID.X ;  /* 0x0000000000177919 */ /* 0x000e240000002100 */
[----:B---3--:R-:W-:-:S04]  /*7020*/  PRMT R22, R24, 0x3340, R18 ;  /* 0x0000334018167816 */ /* 0x008fc80000000012 */
[----:B------:R-:W-:-:S05]  /*7030*/  PRMT R22, R22, 0x5410, R8 ;  /* 0x0000541016167816 */ /* 0x000fca0000000008 */
[----:B------:R2:W-:Y:S01]  /*7040*/  STL [R1+0x2c], R22 ;  /* 0x00002c1601007387 */ /* 0x0005e20000100800 */
[----:B0-----:R-:W-:Y:S02]  /*7050*/  LOP3.LUT R10, R23, 0xe0, RZ, 0xc0, !PT ;  /* 0x000000e0170a7812 */ /* 0x001fe400078ec0ff */
[----:B------:R-:W-:-:S03]  /*7060*/  PRMT R23, R27, 0x3340, R26 ;  /* 0x000033401b177816 */ /* 0x000fc6000000001a */
[C---:B------:R-:W-:Y:S01]  /*7070*/  IMAD R21, R10.reuse, 0x20, R21 ;  /* 0x000000200a157824 */ /* 0x040fe200078e0215 */
[----:B------:R-:W-:Y:S01]  /*7080*/  PRMT R11, R23, 0x5410, R11 ;  /* 0x00005410170b7816 */ /* 0x000fe2000000000b */
[----:B------:R-:W-:Y:S02]  /*7090*/  IMAD R10, R10, 0x4, R20 ;  /* 0x000000040a0a7824 */ /* 0x000fe400078e0214 */
[----:B------:R-:W0:Y:S01]  /*70a0*/  S2R R20, SR_TID.X ;  /* 0x0000000000147919 */ /* 0x000e220000002100 */
[----:B--2---:R-:W-:Y:S01]  /*70b0*/  LOP3.LUT R22, R29, 0xffff, RZ, 0xc0, !PT ;  /* 0x0000ffff1d167812 */ /* 0x004fe200078ec0ff */
[----:B------:R2:W-:Y:S04]  /*70c0*/  STL [R1+0x28], R11 ;  /* 0x0000280b01007387 */ /* 0x0005e80000100800 */
[----:B------:R-:W3:Y:S01]  /*70d0*/  LDL.LU R23, [R1] ;  /* 0x0000000001177983 */ /* 0x000ee20000300800 */
[----:B--2---:R-:W-:-:S02]  /*70e0*/  LOP3.LUT R11, R28, 0xffff, RZ, 0xc0, !PT ;  /* 0x0000ffff1c0b7812 */ /* 0x004fc400078ec0ff */
[----:B0-----:R-:W-:-:S04]  /*70f0*/  SHF.R.S32.HI R20, RZ, 0x8, R20 ;  /* 0x00000008ff147819 */ /* 0x001fc80000011414 */
[----:B------:R-:W-:-:S04]  /*7100*/  SGXT R20, R20, 0x1 ;  /* 0x000000011414781a */ /* 0x000fc80000000200 */
[----:B------:R-:W-:Y:S02]  /*7110*/  LOP3.LUT R8, R21, 0x4004, R20, 0x78, !PT ;  /* 0x0000400415087812 */ /* 0x000fe400078e7814 */
[----:B------:R-:W-:Y:S02]  /*7120*/  LOP3.LUT R20, R3, 0xffff, RZ, 0xc0, !PT ;  /* 0x0000ffff03147812 */ /* 0x000fe400078ec0ff */
[----:B------:R-:W-:Y:S02]  /*7130*/  LOP3.LUT R3, R2, 0xffff, RZ, 0xc0, !PT ;  /* 0x0000ffff02037812 */ /* 0x000fe400078ec0ff */
[----:B------:R-:W-:Y:S01]  /*7140*/  LOP3.LUT R2, R9, 0xffff, RZ, 0xc0, !PT ;  /* 0x0000ffff09027812 */ /* 0x000fe200078ec0ff */
[----:B------:R0:W-:Y:S01]  /*7150*/  STL [R1+0x24], R20 ;  /* 0x0000241401007387 */ /* 0x0001e20000100800 */
[----:B------:R-:W-:-:S03]  /*7160*/  LOP3.LUT R21, R6, 0xffff, RZ, 0xc0, !PT ;  /* 0x0000ffff06157812 */ /* 0x000fc600078ec0ff */
[----:B------:R-:W-:Y:S04]  /*7170*/  STL [R1+0x20], R3 ;  /* 0x0000200301007387 */ /* 0x000fe80000100800 */
[----:B------:R-:W-:Y:S01]  /*7180*/  STL [R1+0x1c], R22 ;  /* 0x00001c1601007387 */ /* 0x000fe20000100800 */
[----:B0-----:R-:W-:-:S03]  /*7190*/  PRMT R20, R20, 0x3340, R3 ;  /* 0x0000334014147816 */ /* 0x001fc60000000003 */
[----:B------:R0:W-:Y:S04]  /*71a0*/  STL [R1+0x18], R11 ;  /* 0x0000180b01007387 */ /* 0x0001e80000100800 */
[----:B------:R2:W-:Y:S04]  /*71b0*/  STL [R1+0x14], R2 ;  /* 0x0000140201007387 */ /* 0x0005e80000100800 */
[----:B------:R4:W-:Y:S01]  /*71c0*/  STL [R1+0x10], R21 ;  /* 0x0000101501007387 */ /* 0x0009e20000100800 */
[----:B0-----:R-:W-:-:S03]  /*71d0*/  PRMT R11, R11, 0x3340, R2 ;  /* 0x000033400b0b7816 */ /* 0x001fc60000000002 */
[----:B------:R-:W3:Y:S04]  /*71e0*/  LDL.LU R3, [R1+0x284] ;  /* 0x0002840001037983 */ /* 0x000ee80000300800 */
[----:B--2---:R-:W2:Y:S01]  /*71f0*/  LDL.LU R2, [R1+0x280] ;  /* 0x0002800001027983 */ /* 0x004ea20000300800 */
[----:B------:R-:W-:Y:S02]  /*7200*/  LOP3.LUT R6, R4, 0xffff, RZ, 0xc0, !PT ;  /* 0x0000ffff04067812 */ /* 0x000fe400078ec0ff */
[----:B------:R-:W-:Y:S02]  /*7210*/  LOP3.LUT R0, R0, 0xffff, RZ, 0xc0, !PT ;  /* 0x0000ffff00007812 */ /* 0x000fe400078ec0ff */
[----:B------:R-:W-:Y:S02]  /*7220*/  LOP3.LUT R5, R5, 0xffff, RZ, 0xc0, !PT ;  /* 0x0000ffff05057812 */ /* 0x000fe400078ec0ff */
[----:B------:R-:W-:-:S02]  /*7230*/  PRMT R9, R21, 0x3340, R1 ;  /* 0x0000334015097816 */ /* 0x000fc40000000001 */
[----:B------:R-:W-:Y:S02]  /*7240*/  PRMT R4, R5, 0x3340, R1 ;  /* 0x0000334005047816 */ /* 0x000fe40000000001 */
[----:B----4-:R-:W-:-:S04]  /*7250*/  PRMT R21, R6, 0x3340, R0 ;  /* 0x0000334006157816 */ /* 0x010fc80000000000 */
[----:B------:R-:W-:Y:S02]  /*7260*/  PRMT R4, R21, 0x5410, R4 ;  /* 0x0000541015047816 */ /* 0x000fe40000000004 */
[----:B------:R-:W-:Y:S02]  /*7270*/  SHF.R.U32.HI R21, RZ, 0x8, R24 ;  /* 0x00000008ff157819 */ /* 0x000fe40000011618 */
[----:B------:R-:W0:Y:S01]  /*7280*/  S2R R24, SR_TID.X ;  /* 0x0000000000187919 */ /* 0x000e220000002100 */
[----:B------:R-:W-:Y:S02]  /*7290*/  LOP3.LUT R16, R16, 0xffff, RZ, 0xc0, !PT ;  /* 0x0000ffff10107812 */ /* 0x000fe400078ec0ff */
[----:B------:R-:W-:Y:S02]  /*72a0*/  LOP3.LUT R12, R12, 0xffff, RZ, 0xc0, !PT ;  /* 0x0000ffff0c0c7812 */ /* 0x000fe400078ec0ff */
[----:B------:R-:W-:Y:S02]  /*72b0*/  LOP3.LUT R14, R14, 0xffff, RZ, 0xc0, !PT ;  /* 0x0000ffff0e0e7812 */ /* 0x000fe400078ec0ff */
[----:B------:R-:W-:-:S02]  /*72c0*/  PRMT R29, R22, 0x3340, R1 ;  /* 0x00003340161d7816 */ /* 0x000fc40000000001 */
[----:B------:R-:W-:Y:S02]  /*72d0*/  PRMT R28, R16, 0x3340, R1 ;  /* 0x00003340101c7816 */ /* 0x000fe40000000001 */
[----:B------:R-:W-:Y:S02]  /*72e0*/  PRMT R22, R12, 0x3340, R14 ;  /* 0x000033400c167816 */ /* 0x000fe4000000000e */
[----:B------:R-:W-:Y:S02]  /*72f0*/  LOP3.LUT R13, R13, 0xffff, RZ, 0xc0, !PT ;  /* 0x0000ffff0d0d7812 */ /* 0x000fe400078ec0ff */
[----:B------:R-:W-:Y:S02]  /*7300*/  LOP3.LUT R15, R15, 0xffff, RZ, 0xc0, !PT ;  /* 0x0000ffff0f0f7812 */ /* 0x000fe400078ec0ff */
[----:B------:R-:W-:Y:S02]  /*7310*/  LOP3.LUT R17, R17, 0xffff, RZ, 0xc0, !PT ;  /* 0x0000ffff11117812 */ /* 0x000fe400078ec0ff */
[----:B------:R-:W-:-:S02]  /*7320*/  PRMT R29, R20, 0x5410, R29 ;  /* 0x00005410141d7816 */ /* 0x000fc4000000001d */
[----:B------:R-:W-:Y:S01]  /*7330*/  LOP3.LUT R7, R7, 0xffff, RZ, 0xc0, !PT ;  /* 0x0000ffff07077812 */ /* 0x000fe200078ec0ff */
[----:B------:R4:W-:Y:S01]  /*7340*/  STL [R1+0x4], R4 ;  /* 0x0000040401007387 */ /* 0x0009e20000100800 */
[----:B------:R-:W-:Y:S02]  /*7350*/  SHF.R.U32.HI R20, RZ, 0x8, R18 ;  /* 0x00000008ff147819 */ /* 0x000fe40000011612 */
[----:B------:R-:W-:Y:S02]  /*7360*/  PRMT R28, R22, 0x5410, R28 ;  /* 0x00005410161c7816 */ /* 0x000fe4000000001c */
[----:B------:R-:W-:Y:S02]  /*7370*/  PRMT R9, R11, 0x5410, R9 ;  /* 0x000054100b097816 */ /* 0x000fe40000000009 */
[--C-:B------:R-:W-:Y:S02]  /*7380*/  PRMT R18, R17, 0x3340, R1.reuse ;  /* 0x0000334011127816 */ /* 0x100fe40000000001 */
[----:B------:R-:W-:-:S02]  /*7390*/  PRMT R11, R7, 0x3340, R1 ;  /* 0x00003340070b7816 */ /* 0x000fc40000000001 */
[----:B----4-:R-:W-:Y:S02]  /*73a0*/  PRMT R4, R13, 0x3340, R15 ;  /* 0x000033400d047816 */ /* 0x010fe4000000000f */
[----:B------:R-:W-:Y:S02]  /*73b0*/  LOP3.LUT R20, R20, 0xffff, RZ, 0xc0, !PT ;  /* 0x0000ffff14147812 */ /* 0x000fe400078ec0ff */
[----:B------:R-:W-:Y:S02]  /*73c0*/  LOP3.LUT R21, R21, 0xffff, RZ, 0xc0, !PT ;  /* 0x0000ffff15157812 */ /* 0x000fe400078ec0ff */
[----:B------:R-:W-:Y:S02]  /*73d0*/  SHF.R.U32.HI R27, RZ, 0x8, R27 ;  /* 0x00000008ff1b7819 */ /* 0x000fe4000001161b */
[----:B------:R-:W-:Y:S02]  /*73e0*/  SHF.R.U32.HI R26, RZ, 0x8, R26 ;  /* 0x00000008ff1a7819 */ /* 0x000fe4000001161a */
[----:B------:R-:W-:-:S02]  /*73f0*/  SHF.R.U32.HI R6, RZ, 0x8, R6 ;  /* 0x00000008ff067819 */ /* 0x000fc40000011606 */
[----:B------:R-:W-:Y:S02]  /*7400*/  PRMT R18, R4, 0x5410, R18 ;  /* 0x0000541004127816 */ /* 0x000fe40000000012 */
[----:B------:R-:W-:Y:S02]  /*7410*/  SHF.R.U32.HI R0, RZ, 0x8, R0 ;  /* 0x00000008ff007819 */ /* 0x000fe40000011600 */
[----:B------:R-:W-:Y:S02]  /*7420*/  LOP3.LUT R4, R19, R10, RZ, 0x3c, !PT ;  /* 0x0000000a13047212 */ /* 0x000fe400078e3cff */
[----:B------:R-:W-:Y:S02]  /*7430*/  SHF.R.U32.HI R25, RZ, 0x8, R25 ;  /* 0x00000008ff197819 */ /* 0x000fe40000011619 */
[----:B------:R-:W-:Y:S02]  /*7440*/  PRMT R19, R21, 0x3340, R20 ;  /* 0x0000334015137816 */ /* 0x000fe40000000014 */
[----:B------:R-:W-:-:S02]  /*7450*/  LOP3.LUT R27, R27, 0xffff, RZ, 0xc0, !PT ;  /* 0x0000ffff1b1b7812 */ /* 0x000fc400078ec0ff */
[----:B------:R-:W-:Y:S02]  /*7460*/  LOP3.LUT R20, R26, 0xffff, RZ, 0xc0, !PT ;  /* 0x0000ffff1a147812 */ /* 0x000fe400078ec0ff */
[----:B------:R-:W-:Y:S02]  /*7470*/  LOP3.LUT R6, R6, 0xffff, RZ, 0xc0, !PT ;  /* 0x0000ffff06067812 */ /* 0x000fe400078ec0ff */
[----:B------:R-:W-:Y:S02]  /*7480*/  LOP3.LUT R0, R0, 0xffff, RZ, 0xc0, !PT ;  /* 0x0000ffff00007812 */ /* 0x000fe400078ec0ff */
[----:B------:R-:W-:Y:S02]  /*7490*/  LOP3.LUT R21, R25, 0xffff, RZ, 0xc0, !PT ;  /* 0x0000ffff19157812 */ /* 0x000fe400078ec0ff */
[----:B------:R-:W-:Y:S02]  /*74a0*/  PRMT R20, R27, 0x3340, R20 ;  /* 0x000033401b147816 */ /* 0x000fe40000000014 */
[----:B---3--:R-:W-:-:S02]  /*74b0*/  LOP3.LUT R3, R3, 0xffff, RZ, 0xc0, !PT ;  /* 0x0000ffff03037812 */ /* 0x008fc400078ec0ff */
[----:B--2---:R-:W-:-:S04]  /*74c0*/  LOP3.LUT R2, R2, 0xffff, RZ, 0xc0, !PT ;  /* 0x0000ffff02027812 */ /* 0x004fc800078ec0ff */
[----:B------:R-:W-:-:S04]  /*74d0*/  PRMT R22, R2, 0x3340, R3 ;  /* 0x0000334002167816 */ /* 0x000fc80000000003 */
[----:B------:R-:W-:Y:S01]  /*74e0*/  PRMT R11, R22, 0x5410, R11 ;  /* 0x00005410160b7816 */ /* 0x000fe2000000000b */
[----:B0-----:R-:W-:Y:S02]  /*74f0*/  IMAD.SHL.U32 R22, R24, 0x40, RZ ;  /* 0x0000004018167824 */ /* 0x001fe400078e00ff */
[----:B------:R-:W2:Y:S03]  /*7500*/  LDL.LU R24, [R1+0x18] ;  /* 0x0000180001187983 */ /* 0x000ea60000300800 */
[----:B------:R-:W-:Y:S01]  /*7510*/  LOP3.LUT R8, R8, 0x40, R22, 0xf8, !PT ;  /* 0x0000004008087812 */ /* 0x000fe200078ef816 */
[----:B------:R-:W3:Y:S01]  /*7520*/  LDL.LU R26, [R1+0x10] ;  /* 0x00001000011a7983 */ /* 0x000ee20000300800 */
[----:B------:R-:W-:-:S03]  /*7530*/  PRMT R22, R6, 0x3340, R0 ;  /* 0x0000334006167816 */ /* 0x000fc60000000000 */
[----:B------:R-:W4:Y:S04]  /*7540*/  LDL.LU R25, [R1+0x24] ;  /* 0x0000240001197983 */ /* 0x000f280000300800 */
[----:B------:R-:W3:Y:S04]  /*7550*/  LDL.LU R27, [R1+0x14] ;  /* 0x00001400011b7983 */ /* 0x000ee80000300800 */
[----:B------:R-:W3:Y:S04]  /*7560*/  LDL.LU R6, [R1+0x20] ;  /* 0x0000200001067983 */ /* 0x000ee80000300800 */
[----:B------:R-:W3:Y:S01]  /*7570*/  LDL.LU R0, [R1+0x1c] ;  /* 0x00001c0001007983 */ /* 0x000ee20000300800 */
[----:B------:R-:W-:-:S02]  /*7580*/  SHF.R.U32.HI R12, RZ, 0x8, R12 ;  /* 0x00000008ff0c7819 */ /* 0x000fc4000001160c */
[----:B------:R-:W-:Y:S02]  /*7590*/  SHF.R.U32.HI R14, RZ, 0x8, R14 ;  /* 0x00000008ff0e7819 */ /* 0x000fe4000001160e */
[----:B------:R-:W-:Y:S02]  /*75a0*/  LOP3.LUT R12, R12, 0xffff, RZ, 0xc0, !PT ;  /* 0x0000ffff0c0c7812 */ /* 0x000fe400078ec0ff */
[----:B------:R-:W-:-:S04]  /*75b0*/  LOP3.LUT R14, R14, 0xffff, RZ, 0xc0, !PT ;  /* 0x0000ffff0e0e7812 */ /* 0x000fc800078ec0ff */
[----:B------:R-:W-:Y:S02]  /*75c0*/  PRMT R14, R12, 0x3340, R14 ;  /* 0x000033400c0e7816 */ /* 0x000fe4000000000e */
[----:B------:R-:W-:Y:S02]  /*75d0*/  SHF.R.U32.HI R5, RZ, 0x8, R5 ;  /* 0x00000008ff057819 */ /* 0x000fe40000011605 */
[----:B------:R-:W-:Y:S02]  /*75e0*/  SHF.R.U32.HI R2, RZ, 0x8, R2 ;  /* 0x00000008ff027819 */ /* 0x000fe40000011602 */
[----:B------:R-:W-:Y:S02]  /*75f0*/  LOP3.LUT R5, R5, 0xffff, RZ, 0xc0, !PT ;  /* 0x0000ffff05057812 */ /* 0x000fe400078ec0ff */
[----:B------:R-:W-:Y:S02]  /*7600*/  SHF.R.U32.HI R3, RZ, 0x8, R3 ;  /* 0x00000008ff037819 */ /* 0x000fe40000011603 */
[----:B------:R-:W-:-:S02]  /*7610*/  SHF.R.U32.HI R15, RZ, 0x8, R15 ;  /* 0x00000008ff0f7819 */ /* 0x000fc4000001160f */
[----:B------:R-:W-:Y:S02]  /*7620*/  SHF.R.U32.HI R10, RZ, 0x8, R23 ;  /* 0x00000008ff0a7819 */ /* 0x000fe40000011617 */
[----:B------:R-:W-:Y:S02]  /*7630*/  SHF.R.U32.HI R13, RZ, 0x8, R13 ;  /* 0x00000008ff0d7819 */ /* 0x000fe4000001160d */
[----:B------:R-:W-:Y:S02]  /*7640*/  PRMT R23, R5, 0x3340, R1 ;  /* 0x0000334005177816 */ /* 0x000fe40000000001 */
[----:B------:R-:W-:Y:S02]  /*7650*/  SHF.R.U32.HI R17, RZ, 0x8, R17 ;  /* 0x00000008ff117819 */ /* 0x000fe40000011611 */
[----:B------:R-:W-:Y:S02]  /*7660*/  LOP3.LUT R3, R3, 0xffff, RZ, 0xc0, !PT ;  /* 0x0000ffff03037812 */ /* 0x000fe400078ec0ff */
[----:B------:R-:W-:-:S02]  /*7670*/  LOP3.LUT R13, R13, 0xffff, RZ, 0xc0, !PT ;  /* 0x0000ffff0d0d7812 */ /* 0x000fc400078ec0ff */
[----:B------:R-:W-:-:S04]  /*7680*/  LOP3.LUT R10, R10, 0xffff, RZ, 0xc0, !PT ;  /* 0x0000ffff0a0a7812 */ /* 0x000fc800078ec0ff */
[----:B------:R-:W-:-:S04]  /*7690*/  PRMT R10, R10, 0x3340, R1 ;  /* 0x000033400a0a7816 */ /* 0x000fc80000000001 */
[----:B------:R-:W-:Y:S02]  /*76a0*/  PRMT R10, R19, 0x5410, R10 ;  /* 0x00005410130a7816 */ /* 0x000fe4000000000a */
[----:B--2---:R-:W-:-:S04]  /*76b0*/  SHF.R.U32.HI R24, RZ, 0x8, R24 ;  /* 0x00000008ff187819 */ /* 0x004fc80000011618 */
[----:B------:R-:W-:Y:S02]  /*76c0*/  LOP3.LUT R24, R24, 0xffff, RZ, 0xc0, !PT ;  /* 0x0000ffff18187812 */ /* 0x000fe400078ec0ff */
[----:B----4-:R-:W-:Y:S02]  /*76d0*/  SHF.R.U32.HI R25, RZ, 0x8, R25 ;  /* 0x00000008ff197819 */ /* 0x010fe40000011619 */
[----:B---3--:R-:W-:Y:S02]  /*76e0*/  SHF.R.U32.HI R12, RZ, 0x8, R6 ;  /* 0x00000008ff0c7819 */ /* 0x008fe40000011606 */
[----:B------:R-:W-:-:S04]  /*76f0*/  SHF.R.U32.HI R6, RZ, 0x8, R27 ;  /* 0x00000008ff067819 */ /* 0x000fc8000001161b */
[----:B------:R-:W-:Y:S02]  /*7700*/  LOP3.LUT R6, R6, 0xffff, RZ, 0xc0, !PT ;  /* 0x0000ffff06067812 */ /* 0x000fe400078ec0ff */
[----:B------:R-:W-:Y:S02]  /*7710*/  LOP3.LUT R25, R25, 0xffff, RZ, 0xc0, !PT ;  /* 0x0000ffff19197812 */ /* 0x000fe400078ec0ff */
[----:B------:R-:W-:Y:S02]  /*7720*/  PRMT R6, R24, 0x3340, R6 ;  /* 0x0000334018067816 */ /* 0x000fe40000000006 */
[----:B------:R-:W-:Y:S02]  /*7730*/  LOP3.LUT R12, R12, 0xffff, RZ, 0xc0, !PT ;  /* 0x0000ffff0c0c7812 */ /* 0x000fe400078ec0ff */
[----:B------:R-:W-:Y:S02]  /*7740*/  LOP3.LUT R24, R2, 0xffff, RZ, 0xc0, !PT ;  /* 0x0000ffff02187812 */ /* 0x000fe400078ec0ff */
[----:B------:R-:W-:-:S02]  /*7750*/  SHF.R.U32.HI R5, RZ, 0x8, R0 ;  /* 0x00000008ff057819 */ /* 0x000fc40000011600 */
[----:B------:R-:W-:Y:S02]  /*7760*/  SHF.R.U32.HI R0, RZ, 0x8, R26 ;  /* 0x00000008ff007819 */ /* 0x000fe4000001161a */
[----:B------:R-:W-:Y:S01]  /*7770*/  LOP3.LUT R2, R15, 0xffff, RZ, 0xc0, !PT ;  /* 0x0000ffff0f027812 */ /* 0x000fe200078ec0ff */
[----:B------:R-:W2:Y:S01]  /*7780*/  LDL.LU R26, [R1+0x28] ;  /* 0x00002800011a7983 */ /* 0x000ea20000300800 */
[----:B------:R-:W-:Y:S02]  /*7790*/  PRMT R12, R25, 0x3340, R12 ;  /* 0x00003340190c7816 */ /* 0x000fe4000000000c */
[----:B------:R-:W-:Y:S01]  /*77a0*/  PRMT R15, R24, 0x3340, R3 ;  /* 0x00003340180f7816 */ /* 0x000fe20000000003 */
[----:B------:R-:W3:Y:S01]  /*77b0*/  LDL.LU R27, [R1+0x4] ;  /* 0x00000400011b7983 */ /* 0x000ee20000300800 */
[----:B------:R-:W-:-:S03]  /*77c0*/  LOP3.LUT R3, R17, 0xffff, RZ, 0xc0, !PT ;  /* 0x0000ffff11037812 */ /* 0x000fc600078ec0ff */
[----:B------:R-:W4:Y:S01]  /*77d0*/  LDL.LU R25, [R1+0x8] ;  /* 0x0000080001197983 */ /* 0x000f220000300800 */
[----:B------:R-:W-:-:S03]  /*77e0*/  PRMT R13, R13, 0x3340, R2 ;  /* 0x000033400d0d7816 */ /* 0x000fc60000000002 */
[----:B------:R-:W2:Y:S04]  /*77f0*/  LDL.LU R24, [R1+0x2c] ;  /* 0x00002c0001187983 */ /* 0x000ea80000300800 */
[----:B------:R-:W2:Y:S04]  /*7800*/  LDL.LU R17, [R1+0x38] ;  /* 0x0000380001117983 */ /* 0x000ea80000300800 */
[----:B------:R-:W3:Y:S04]  /*7810*/  LDL.LU R2, [R1+0x70] ;  /* 0x0000700001027983 */ /* 0x000ee80000300800 */
[----:B------:R-:W4:Y:S01]  /*7820*/  LDL.LU R19, [R1+0x30] ;  /* 0x0000300001137983 */ /* 0x000f220000300800 */
[----:B-1----:R-:W-:Y:S01]  /*7830*/  ULEA UR4, UR5, UR4, 0x18 ;  /* 0x0000000405047291 */ /* 0x002fe2000f8ec0ff */
[----:B------:R-:W-:Y:S01]  /*7840*/  PRMT R21, R21, 0x3340, R1 ;  /* 0x0000334015157816 */ /* 0x000fe20000000001 */
[----:B------:R-:W0:Y:S03]  /*7850*/  LDCU UR5, c[0x0][0x3b4] ;  /* 0x00007680ff0577ac */ /* 0x000e260008000800 */
[----:B------:R-:W-:-:S02]  /*7860*/  PRMT R20, R20, 0x5410, R21 ;  /* 0x0000541014147816 */ /* 0x000fc40000000015 */
[----:B------:R-:W-:-:S04]  /*7870*/  PRMT R3, R3, 0x3340, R1 ;  /* 0x0000334003037816 */ /* 0x000fc80000000001 */
[----:B------:R-:W-:Y:S02]  /*7880*/  PRMT R3, R13, 0x5410, R3 ;  /* 0x000054100d037816 */ /* 0x000fe40000000003 */
[----:B------:R-:W-:-:S04]  /*7890*/  SHF.R.U32.HI R16, RZ, 0x8, R16 ;  /* 0x00000008ff107819 */ /* 0x000fc80000011610 */
[----:B------:R-:W-:-:S04]  /*78a0*/  LOP3.LUT R16, R16, 0xffff, RZ, 0xc0, !PT ;  /* 0x0000ffff10107812 */ /* 0x000fc800078ec0ff */
[----:B------:R-:W-:-:S04]  /*78b0*/  PRMT R16, R16, 0x3340, R1 ;  /* 0x0000334010107816 */ /* 0x000fc80000000001 */
[----:B------:R-:W-:Y:S02]  /*78c0*/  PRMT R14, R14, 0x5410, R16 ;  /* 0x000054100e0e7816 */ /* 0x000fe40000000010 */
[----:B--2---:R-:W-:Y:S02]  /*78d0*/  LOP3.LUT R17, R17, 0xffff, RZ, 0xc0, !PT ;  /* 0x0000ffff11117812 */ /* 0x004fe400078ec0ff */
[----:B---3--:R-:W-:Y:S02]  /*78e0*/  LOP3.LUT R2, R2, 0xffff, RZ, 0xc0, !PT ;  /* 0x0000ffff02027812 */ /* 0x008fe400078ec0ff */
[----:B------:R-:W-:Y:S02]  /*78f0*/  PRMT R26, R26, 0x4210, R17 ;  /* 0x000042101a1a7816 */ /* 0x000fe40000000011 */
[----:B------:R-:W-:-:S03]  /*7900*/  PRMT R24, R24, 0x4210, R2 ;  /* 0x0000421018187816 */ /* 0x000fc60000000002 */
[----:B------:R-:W-:Y:S04]  /*7910*/  STS [R8+UR4+0x80], R26 ;  /* 0x0000801a08007988 */ /* 0x000fe80008000804 */
[----:B------:R1:W-:Y:S04]  /*7920*/  STS [R8+UR4], R24 ;  /* 0x0000001808007988 */ /* 0x0003e80008000804 */
[----:B-1----:R-:W2:Y:S04]  /*7930*/  LDL.LU R24, [R1+0xc] ;  /* 0x00000c0001187983 */ /* 0x002ea80000300800 */
[----:B------:R-:W3:Y:S04]  /*7940*/  LDL.LU R26, [R1+0x34] ;  /* 0x00003400011a7983 */ /* 0x000ee80000300800 */
[----:B------:R-:W2:Y:S01]  /*7950*/  LDL.LU R21, [R1+0x3c] ;  /* 0x00003c0001157983 */ /* 0x000ea20000300800 */
[----:B----4-:R-:W-:-:S04]  /*7960*/  LOP3.LUT R19, R19, 0xffff, RZ, 0xc0, !PT ;  /* 0x0000ffff13137812 */ /* 0x010fc800078ec0ff */
[----:B------:R-:W-:-:S05]  /*7970*/  PRMT R27, R27, 0x4210, R19 ;  /* 0x000042101b1b7816 */ /* 0x000fca0000000013 */
[----:B------:R1:W-:Y:S04]  /*7980*/  STS [R8+UR4+0x100], R27 ;  /* 0x0001001b08007988 */ /* 0x0003e80008000804 */
[----:B-1----:R-:W4:Y:S01]  /*7990*/  LDL.LU R27, [R1+0x74] ;  /* 0x00007400011b7983 */ /* 0x002f220000300800 */
[----:B------:R-:W-:-:S03]  /*79a0*/  PRMT R13, R10, 0x5210, R2 ;  /* 0x000052100a0d7816 */ /* 0x000fc60000000002 */
[----:B------:R-:W3:Y:S01]  /*79b0*/  LDL.LU R10, [R1+0x130] ;  /* 0x00013000010a7983 */ /* 0x000ee20000300800 */
[----:B------:R-:W-:-:S04]  /*79c0*/  LOP3.LUT R25, R25, 0xffff, RZ, 0xc0, !PT ;  /* 0x0000ffff19197812 */ /* 0x000fc800078ec0ff */
[--C-:B------:R-:W-:Y:S02]  /*79d0*/  PRMT R28, R28, 0x4210, R25.reuse ;  /* 0x000042101c1c7816 */ /* 0x100fe40000000019 */
[----:B------:R-:W-:-:S05]  /*79e0*/  PRMT R25, R14, 0x5210, R25 ;  /* 0x000052100e197816 */ /* 0x000fca0000000019 */
[----:B------:R1:W-:Y:S04]  /*79f0*/  STS [R8+UR4+0x380], R25 ;  /* 0x0003801908007988 */ /* 0x0003e80008000804 */
[----:B-1----:R-:W3:Y:S01]  /*7a00*/  LDL.LU R25, [R1+0x27c] ;  /* 0x00027c0001197983 */ /* 0x002ee20000300800 */
[----:B------:R-:W-:Y:S02]  /*7a10*/  LOP3.LUT R0, R0, 0xffff, RZ, 0xc0, !PT ;  /* 0x0000ffff00007812 */ /* 0x000fe400078ec0ff */
[----:B------:R-:W-:Y:S02]  /*7a20*/  SHF.R.U32.HI R7, RZ, 0x8, R7 ;  /* 0x00000008ff077819 */ /* 0x000fe40000011607 */
[----:B------:R-:W-:Y:S02]  /*7a30*/  PRMT R0, R0, 0x3340, R1 ;  /* 0x0000334000007816 */ /* 0x000fe40000000001 */
[----:B------:R-:W-:-:S02]  /*7a40*/  LOP3.LUT R7, R7, 0xffff, RZ, 0xc0, !PT ;  /* 0x0000ffff07077812 */ /* 0x000fc400078ec0ff */
[----:B------:R-:W-:Y:S02]  /*7a50*/  PRMT R0, R6, 0x5410, R0 ;  /* 0x0000541006007816 */ /* 0x000fe40000000000 */
[----:B------:R-:W-:-:S04]  /*7a60*/  PRMT R7, R7, 0x3340, R1 ;  /* 0x0000334007077816 */ /* 0x000fc80000000001 */
[----:B------:R-:W-:Y:S02]  /*7a70*/  PRMT R7, R15, 0x5410, R7 ;  /* 0x000054100f077816 */ /* 0x000fe40000000007 */
[----:B------:R-:W-:-:S04]  /*7a80*/  LOP3.LUT R5, R5, 0xffff, RZ, 0xc0, !PT ;  /* 0x0000ffff05057812 */ /* 0x000fc800078ec0ff */
[----:B------:R-:W-:Y:S02]  /*7a90*/  PRMT R5, R5, 0x3340, R1 ;  /* 0x0000334005057816 */ /* 0x000fe40000000001 */
[----:B------:R-:W-:Y:S02]  /*7aa0*/  PRMT R22, R22, 0x5410, R23 ;  /* 0x0000541016167816 */ /* 0x000fe40000000017 */
[----:B------:R-:W-:Y:S02]  /*7ab0*/  PRMT R5, R12, 0x5410, R5 ;  /* 0x000054100c057816 */ /* 0x000fe40000000005 */
[----:B------:R-:W-:Y:S02]  /*7ac0*/  PRMT R19, R22, 0x5210, R19 ;  /* 0x0000521016137816 */ /* 0x000fe40000000013 */
[----:B------:R-:W-:Y:S01]  /*7ad0*/  PRMT R17, R20, 0x5210, R17 ;  /* 0x0000521014117816 */ /* 0x000fe20000000011 */
[----:B------:R-:W-:Y:S04]  /*7ae0*/  STS [R8+UR4+0x180], R28 ;  /* 0x0001801c08007988 */ /* 0x000fe80008000804 */
[----:B------:R-:W-:Y:S04]  /*7af0*/  STS [R8+UR4+0x200], R13 ;  /* 0x0002000d08007988 */ /* 0x000fe80008000804 */
[----:B------:R1:W-:Y:S04]  /*7b00*/  STS [R8+UR4+0x280], R17 ;  /* 0x0002801108007988 */ /* 0x0003e80008000804 */
[----:B------:R-:W-:Y:S01]  /*7b10*/  STS [R8+UR4+0x300], R19 ;  /* 0x0003001308007988 */ /* 0x000fe20008000804 */
[----:B-1----:R-:W1:Y:S01]  /*7b20*/  LDC R17, c[0x0][0x3b8] ;  /* 0x0000ee00ff117b82 */ /* 0x002e620000000800 */
[----:B--2---:R-:W-:-:S04]  /*7b30*/  LOP3.LUT R6, R21, 0xffff, RZ, 0xc0, !PT ;  /* 0x0000ffff15067812 */ /* 0x004fc800078ec0ff */
[--C-:B------:R-:W-:Y:S02]  /*7b40*/  PRMT R15, R0, 0x5210, R6.reuse ;  /* 0x00005210000f7816 */ /* 0x100fe40000000006 */
[----:B------:R-:W-:Y:S02]  /*7b50*/  LOP3.LUT R0, R24, 0xffff, RZ, 0xc0, !PT ;  /* 0x0000ffff18007812 */ /* 0x000fe400078ec0ff */
[----:B------:R-:W2:Y:S01]  /*7b60*/  S2R R24, SR_TID.X ;  /* 0x0000000000187919 */ /* 0x000ea20000002100 */
[----:B------:R-:W-:Y:S02]  /*7b70*/  PRMT R9, R9, 0x4210, R6 ;  /* 0x0000421009097816 */ /* 0x000fe40000000006 */
[--C-:B------:R-:W-:Y:S02]  /*7b80*/  PRMT R23, R18, 0x4210, R0.reuse ;  /* 0x0000421012177816 */ /* 0x100fe40000000000 */
[----:B----4-:R-:W-:Y:S02]  /*7b90*/  LOP3.LUT R2, R27, 0xffff, RZ, 0xc0, !PT ;  /* 0x0000ffff1b027812 */ /* 0x010fe400078ec0ff */
[----:B------:R-:W-:-:S02]  /*7ba0*/  PRMT R27, R3, 0x5210, R0 ;  /* 0x00005210031b7816 */ /* 0x000fc40000000000 */
[--C-:B------:R-:W-:Y:S02]  /*7bb0*/  PRMT R29, R29, 0x4210, R2.reuse ;  /* 0x000042101d1d7816 */ /* 0x100fe40000000002 */
[----:B------:R-:W-:Y:S02]  /*7bc0*/  PRMT R5, R5, 0x5210, R2 ;  /* 0x0000521005057816 */ /* 0x000fe40000000002 */
[----:B---3--:R-:W-:Y:S02]  /*7bd0*/  LOP3.LUT R2, R26, 0xffff, RZ, 0xc0, !PT ;  /* 0x0000ffff1a027812 */ /* 0x008fe400078ec0ff */
[----:B------:R-:W-:Y:S02]  /*7be0*/  LOP3.LUT R0, R8, 0x40, RZ, 0x3c, !PT ;  /* 0x0000004008007812 */ /* 0x000fe400078e3cff */
[--C-:B------:R-:W-:Y:S02]  /*7bf0*/  PRMT R11, R11, 0x4210, R2.reuse ;  /* 0x000042100b0b7816 */ /* 0x100fe40000000002 */
[----:B------:R-:W-:-:S02]  /*7c00*/  PRMT R21, R7, 0x5210, R2 ;  /* 0x0000521007157816 */ /* 0x000fc40000000002 */
[----:B--2---:R-:W-:Y:S01]  /*7c10*/  SHF.R.U32.HI R22, RZ, 0x7, R24 ;  /* 0x00000007ff167819 */ /* 0x004fe20000011618 */
[----:B------:R2:W-:Y:S03]  /*7c20*/  STS [R0+UR4+0x2080], R9 ;  /* 0x0020800900007988 */ /* 0x0005e60008000804 */
[----:B------:R-:W-:Y:S01]  /*7c30*/  SGXT.U32 R22, R22, 0x2 ;  /* 0x000000021616781a */ /* 0x000fe20000000000 */
[----:B------:R-:W-:Y:S03]  /*7c40*/  STS [R0+UR4+0x2000], R29 ;  /* 0x0020001d00007988 */ /* 0x000fe60008000804 */
[C-C-:B------:R-:W-:Y:S01]  /*7c50*/  LOP3.LUT R2, R10.reuse, 0x44, R22.reuse, 0xfe, !PT ;  /* 0x000000440a027812 */ /* 0x140fe200078efe16 */
[----:B------:R-:W-:Y:S01]  /*7c60*/  STS [R0+UR4+0x2200], R5 ;  /* 0x0022000500007988 */ /* 0x000fe20008000804 */
[----:B--2---:R-:W-:-:S03]  /*7c70*/  LOP3.LUT R9, R10, 0x40, R22, 0xfe, !PT ;  /* 0x000000400a097812 */ /* 0x004fc600078efe16 */
[----:B------:R-:W-:Y:S04]  /*7c80*/  STS [R0+UR4+0x2280], R15 ;  /* 0x0022800f00007988 */ /* 0x000fe80008000804 */
[----:B------:R-:W-:Y:S04]  /*7c90*/  STS [R0+UR4+0x2100], R11 ;  /* 0x0021000b00007988 */ /* 0x000fe80008000804 */
[----:B------:R-:W-:Y:S04]  /*7ca0*/  STS [R0+UR4+0x2300], R21 ;  /* 0x0023001500007988 */ /* 0x000fe80008000804 */
[----:B------:R-:W-:Y:S04]  /*7cb0*/  STS [R0+UR4+0x2180], R23 ;  /* 0x0021801700007988 */ /* 0x000fe80008000804 */
[----:B------:R2:W-:Y:S04]  /*7cc0*/  STS [R0+UR4+0x2380], R27 ;  /* 0x0023801b00007988 */ /* 0x0005e80008000804 */
[----:B------:R3:W-:Y:S01]  /*7cd0*/  STL [R1], R9 ;  /* 0x0000000901007387 */ /* 0x0007e20000100800 */
[----:B--2---:R-:W-:-:S03]  /*7ce0*/  LOP3.LUT R0, R10, 0x48, R22, 0xfe, !PT ;  /* 0x000000480a007812 */ /* 0x004fc600078efe16 */
[----:B------:R2:W-:Y:S01]  /*7cf0*/  STL [R1+0x4], R2 ;  /* 0x0000040201007387 */ /* 0x0005e20000100800 */
[----:B---3--:R-:W-:-:S03]  /*7d00*/  LOP3.LUT R9, R10, 0x4c, R22, 0xfe, !PT ;  /* 0x0000004c0a097812 */ /* 0x008fc600078efe16 */
[----:B------:R3:W-:Y:S01]  /*7d10*/  STL [R1+0x8], R0 ;  /* 0x0000080001007387 */ /* 0x0007e20000100800 */
[----:B------:R-:W-:Y:S01]  /*7d20*/  BAR.SYNC.DEFER_BLOCKING 0x0 ;  /* 0x0000000000007b1d */ /* 0x000fe20000010000 */
[C-C-:B--2---:R-:W-:Y:S02]  /*7d30*/  LOP3.LUT R2, R10.reuse, 0x50, R22.reuse, 0xfe, !PT ;  /* 0x000000500a027812 */ /* 0x144fe400078efe16 */
[----:B---3--:R-:W-:-:S03]  /*7d40*/  LOP3.LUT R0, R10, 0x54, R22, 0xfe, !PT ;  /* 0x000000540a007812 */ /* 0x008fc600078efe16 */
[----:B------:R2:W-:Y:S04]  /*7d50*/  STL [R1+0xc], R9 ;  /* 0x00000c0901007387 */ /* 0x0005e80000100800 */
[----:B------:R3:W-:Y:S04]  /*7d60*/  STL [R1+0x10], R2 ;  /* 0x0000100201007387 */ /* 0x0007e80000100800 */
[----:B------:R4:W-:Y:S01]  /*7d70*/  STL [R1+0x14], R0 ;  /* 0x0000140001007387 */ /* 0x0009e20000100800 */
[C-C-:B--2---:R-:W-:Y:S02]  /*7d80*/  LOP3.LUT R9, R10.reuse, 0x58, R22.reuse, 0xfe, !PT ;  /* 0x000000580a097812 */ /* 0x144fe400078efe16 */
[----:B---3--:R-:W-:-:S03]  /*7d90*/  LOP3.LUT R2, R10, 0x5c, R22, 0xfe, !PT ;  /* 0x0000005c0a027812 */ /* 0x008fc600078efe16 */
[----:B------:R2:W-:Y:S01]  /*7da0*/  STL [R1+0x18], R9 ;  /* 0x0000180901007387 */ /* 0x0005e20000100800 */
[----:B----4-:R-:W-:-:S03]  /*7db0*/  LOP3.LUT R0, R10, 0x60, R22, 0xfe, !PT ;  /* 0x000000600a007812 */ /* 0x010fc600078efe16 */
[----:B------:R3:W-:Y:S04]  /*7dc0*/  STL [R1+0x1c], R2 ;  /* 0x00001c0201007387 */ /* 0x0007e80000100800 */
[----:B------:R4:W-:Y:S01]  /*7dd0*/  STL [R1+0x20], R0 ;  /* 0x0000200001007387 */ /* 0x0009e20000100800 */
[----:B--2---:R-:W-:-:S03]  /*7de0*/  LOP3.LUT R9, R10, 0x64, R22, 0xfe, !PT ;  /* 0x000000640a097812 */ /* 0x004fc600078efe16 */
[----:B------:R-:W-:Y:S01]  /*7df0*/  LDS R13, [R4+UR4] ;  /* 0x00000004040d7984 */ /* 0x000fe20008000800 */
[C-C-:B---3--:R-:W-:Y:S02]  /*7e00*/  LOP3.LUT R2, R10.reuse, 0x68, R22.reuse, 0xfe, !PT ;  /* 0x000000680a027812 */ /* 0x148fe400078efe16 */
[C---:B------:R-:W-:Y:S01]  /*7e10*/  LOP3.LUT R7, R10.reuse, R22, RZ, 0xfc, !PT ;  /* 0x000000160a077212 */ /* 0x040fe200078efcff */
[----:B------:R-:W-:Y:S01]  /*7e20*/  LDS R26, [R4+UR4+0x400] ;  /* 0x00040004041a7984 */ /* 0x000fe20008000800 */
[----:B----4-:R-:W-:-:S03]  /*7e30*/  LOP3.LUT R0, R10, 0x6c, R22, 0xfe, !PT ;  /* 0x0000006c0a007812 */ /* 0x010fc600078efe16 */
        /* <DEDUP_REMOVED lines=28> */
[C-C-:B---3--:R-:W-:Y:S02]  /*8000*/  LOP3.LUT R2, R10.reuse, 0xa0, R22.reuse, 0xfe, !PT ;  /* 0x000000a00a027812 */ /* 0x148fe400078efe16 */
[----:B----4-:R-:W-:-:S03]  /*8010*/  LOP3.LUT R0, R10, 0xa4, R22, 0xfe, !PT ;  /* 0x000000a40a007812 */ /* 0x010fc600078efe16 */
[----:B------:R2:W-:Y:S04]  /*8020*/  STL [R1+0x60], R2 ;  /* 0x0000600201007387 */ /* 0x0005e80000100800 */
[----:B------:R3:W-:Y:S01]  /*8030*/  STL [R1+0x64], R0 ;  /* 0x0000640001007387 */ /* 0x0007e20000100800 */
[----:B--2---:R-:W-:-:S03]  /*8040*/  LOP3.LUT R2, R10, 0xac, R22, 0xfe, !PT ;  /* 0x000000ac0a027812 */ /* 0x004fc600078efe16 */
[----:B------:R2:W-:Y:S01]  /*8050*/  STL [R1+0x68], R9 ;  /* 0x0000680901007387 */ /* 0x0005e20000100800 */
[----:B---3--:R-:W-:-:S03]  /*8060*/  LOP3.LUT R0, R10, 0xb0, R22, 0xfe, !PT ;  /* 0x000000b00a007812 */ /* 0x008fc600078efe16 */
[----:B------:R3:W-:Y:S04]  /*8070*/  STL [R1+0x6c], R2 ;  /* 0x00006c0201007387 */ /* 0x0007e80000100800 */
[----:B------:R4:W-:Y:S01]  /*8080*/  STL [R1+0x70], R0 ;  /* 0x0000700001007387 */ /* 0x0009e20000100800 */
[C-C-:B--2---:R-:W-:Y:S02]  /*8090*/  LOP3.LUT R9, R10.reuse, 0xb4, R22.reuse, 0xfe, !PT ;  /* 0x000000b40a097812 */ /* 0x144fe400078efe16 */
[----:B---3--:R-:W-:-:S03]  /*80a0*/  LOP3.LUT R2, R10, 0xb8, R22, 0xfe, !PT ;  /* 0x000000b80a027812 */ /* 0x008fc600078efe16 */
[----:B------:R2:W-:Y:S01]  /*80b0*/  STL [R1+0x74], R9 ;  /* 0x0000740901007387 */ /* 0x0005e20000100800 */
[----:B----4-:R-:W-:-:S03]  /*80c0*/  LOP3.LUT R0, R10, 0xbc, R22, 0xfe, !PT ;  /* 0x000000bc0a007812 */ /* 0x010fc600078efe16 */
[----:B------:R-:W-:Y:S04]  /*80d0*/  STL [R1+0x78], R2 ;  /* 0x0000780201007387 */ /* 0x000fe80000100800 */
[----:B------:R3:W-:Y:S01]  /*80e0*/  STL [R1+0x7c], R0 ;  /* 0x00007c0001007387 */ /* 0x0007e20000100800 */
[----:B--2---:R-:W-:-:S05]  /*80f0*/  LOP3.LUT R9, R10, 0xc0, R22, 0xfe, !PT ;  /* 0x000000c00a097812 */ /* 0x004fca00078efe16 */
[----:B------:R2:W-:Y:S01]  /*8100*/  STL [R1+0x80], R9 ;  /* 0x0000800901007387 */ /* 0x0005e20000100800 */
[----:B---3--:R-:W-:-:S05]  /*8110*/  LOP3.LUT R0, R10, 0xc4, R22, 0xfe, !PT ;  /* 0x000000c40a007812 */ /* 0x008fca00078efe16 */
[----:B------:R3:W-:Y:S01]  /*8120*/  STL [R1+0x84], R0 ;  /* 0x0000840001007387 */ /* 0x0007e20000100800 */
[----:B--2---:R-:W-:Y:S02]  /*8130*/  LOP3.LUT R9, R10, 0xc8, R22, 0xfe, !PT ;  /* 0x000000c80a097812 */ /* 0x004fe400078efe16 */
[----:B------:R-:W-:-:S03]  /*8140*/  LOP3.LUT R2, R4, 0x4, RZ, 0x3c, !PT ;  /* 0x0000000404027812 */ /* 0x000fc600078e3cff */
[----:B------:R2:W-:Y:S01]  /*8150*/  STL [R1+0x88], R9 ;  /* 0x0000880901007387 */ /* 0x0005e20000100800 */
[----:B---3--:R-:W-:-:S03]  /*8160*/  LOP3.LUT R0, R10, 0xcc, R22, 0xfe, !PT ;  /* 0x000000cc0a007812 */ /* 0x008fc600078efe16 */
[----:B------:R-:W3:Y:S01]  /*8170*/  LDS R21, [R2+UR4] ;  /* 0x0000000402157984 */ /* 0x000ee20008000800 */
[----:B------:R-:W-:-:S03]  /*8180*/  ISETP.GE.AND P0, PT, R25, UR6, PT ;  /* 0x0000000619007c0c */ /* 0x000fc6000bf06270 */
[----:B------:R4:W-:Y:S01]  /*8190*/  STL [R1+0x90], R0 ;  /* 0x0000900001007387 */ /* 0x0009e20000100800 */
[C-C-:B--2---:R-:W-:Y:S02]  /*81a0*/  LOP3.LUT R9, R10.reuse, 0xd0, R22.reuse, 0xfe, !PT ;  /* 0x000000d00a097812 */ /* 0x144fe400078efe16 */
[----:B------:R-:W-:-:S03]  /*81b0*/  LOP3.LUT R23, R10, 0xd8, R22, 0xfe, !PT ;  /* 0x000000d80a177812 */ /* 0x000fc600078efe16 */
[----:B------:R2:W-:Y:S01]  /*81c0*/  STL [R1+0x94], R9 ;  /* 0x0000940901007387 */ /* 0x0005e20000100800 */
[C-C-:B----4-:R-:W-:Y:S02]  /*81d0*/  LOP3.LUT R0, R10.reuse, 0xd4, R22.reuse, 0xfe, !PT ;  /* 0x000000d40a007812 */ /* 0x150fe400078efe16 */
[----:B------:R-:W-:Y:S01]  /*81e0*/  ISETP.LT.AND P2, PT, R7, UR7, !P0 ;  /* 0x0000000707007c0c */ /* 0x000fe2000c741270 */
[----:B------:R-:W4:Y:S02]  /*81f0*/  LDCU.64 UR6, c[0x0][0x390] ;  /* 0x00007200ff0677ac */ /* 0x000f240008000a00 */
[----:B------:R0:W-:Y:S01]  /*8200*/  STL [R1+0x98], R0 ;  /* 0x0000980001007387 */ /* 0x0001e20000100800 */
[----:B--2---:R-:W-:-:S03]  /*8210*/  LOP3.LUT R9, R10, 0xdc, R22, 0xfe, !PT ;  /* 0x000000dc0a097812 */ /* 0x004fc600078efe16 */
[----:B------:R2:W-:Y:S04]  /*8220*/  STL [R1+0x9c], R23 ;  /* 0x00009c1701007387 */ /* 0x0005e80000100800 */
[----:B------:R1:W-:Y:S01]  /*8230*/  STL [R1+0xa0], R9 ;  /* 0x0000a00901007387 */ /* 0x0003e20000100800 */
[C-C-:B0-----:R-:W-:Y:S02]  /*8240*/  LOP3.LUT R0, R10.reuse, 0xe0, R22.reuse, 0xfe, !PT ;  /* 0x000000e00a007812 */ /* 0x141fe400078efe16 */
[----:B--2---:R-:W-:-:S03]  /*8250*/  LOP3.LUT R23, R10, 0xe8, R22, 0xfe, !PT ;  /* 0x000000e80a177812 */ /* 0x004fc600078efe16 */
[----:B------:R0:W-:Y:S01]  /*8260*/  STL [R1+0xa4], R0 ;  /* 0x0000a40001007387 */ /* 0x0001e20000100800 */
[----:B-1----:R-:W-:-:S05]  /*8270*/  LOP3.LUT R9, R10, 0xe4, R22, 0xfe, !PT ;  /* 0x000000e40a097812 */ /* 0x002fca00078efe16 */
[----:B------:R1:W-:Y:S01]  /*8280*/  STL [R1+0xa8], R9 ;  /* 0x0000a80901007387 */ /* 0x0003e20000100800 */
[----:B0-----:R-:W-:-:S03]  /*8290*/  LOP3.LUT R0, R10, 0xec, R22, 0xfe, !PT ;  /* 0x000000ec0a007812 */ /* 0x001fc600078efe16 */
[----:B------:R-:W-:Y:S04]  /*82a0*/  STL [R1+0xac], R23 ;  /* 0x0000ac1701007387 */ /* 0x000fe80000100800 */
[----:B------:R0:W-:Y:S01]  /*82b0*/  STL [R1+0xb0], R0 ;  /* 0x0000b00001007387 */ /* 0x0001e20000100800 */
[----:B-1----:R-:W-:Y:S01]  /*82c0*/  IMAD R9, R25, UR5, RZ ;  /* 0x0000000519097c24 */ /* 0x002fe2000f8e02ff */
[C-C-:B------:R-:W-:Y:S02]  /*82d0*/  LOP3.LUT R25, R10.reuse, 0xf0, R22.reuse, 0xfe, !PT ;  /* 0x000000f00a197812 */ /* 0x140fe400078efe16 */
[C-C-:B------:R-:W-:Y:S02]  /*82e0*/  LOP3.LUT R14, R10.reuse, 0x4, R22.reuse, 0xfe, !PT ;  /* 0x000000040a0e7812 */ /* 0x140fe400078efe16 */
[----:B------:R-:W-:-:S02]  /*82f0*/  LOP3.LUT R16, R10, 0x8, R22, 0xfe, !PT ;  /* 0x000000080a107812 */ /* 0x000fc400078efe16 */
[C-C-:B------:R-:W-:Y:S02]  /*8300*/  LOP3.LUT R15, R10.reuse, 0xc, R22.reuse, 0xfe, !PT ;  /* 0x0000000c0a0f7812 */ /* 0x140fe400078efe16 */
[C-C-:B------:R-:W-:Y:S02]  /*8310*/  LOP3.LUT R24, R10.reuse, 0x10, R22.reuse, 0xfe, !PT ;  /* 0x000000100a187812 */ /* 0x140fe400078efe16 */
[C-C-:B------:R-:W-:Y:S02]  /*8320*/  LOP3.LUT R5, R10.reuse, 0x14, R22.reuse, 0xfe, !PT ;  /* 0x000000140a057812 */ /* 0x140fe400078efe16 */
        /* <DEDUP_REMOVED lines=9> */
[C-C-:B------:R-:W-:Y:S01]  /*83c0*/  LOP3.LUT R29, R10.reuse, 0x3c, R22.reuse, 0xfe, !PT ;  /* 0x0000003c0a1d7812 */ /* 0x140fe200078efe16 */
[----:B------:R-:W-:Y:S01]  /*83d0*/  IMAD R7, R7, R17, RZ ;  /* 0x0000001107077224 */ /* 0x000fe200078e02ff */
[C-C-:B0-----:R-:W-:Y:S01]  /*83e0*/  LOP3.LUT R0, R10.reuse, 0xf4, R22.reuse, 0xfe, !PT ;  /* 0x000000f40a007812 */ /* 0x141fe200078efe16 */
[----:B------:R0:W-:Y:S01]  /*83f0*/  STL [R1+0xb4], R25 ;  /* 0x0000b41901007387 */ /* 0x0001e20000100800 */
[----:B---3--:R-:W-:Y:S01]  /*8400*/  PRMT R27, R21, 0x7770, RZ ;  /* 0x00007770151b7816 */ /* 0x008fe200000000ff */
[----:B------:R-:W1:Y:S02]  /*8410*/  LDCU UR5, c[0x0][0x39c] ;  /* 0x00007380ff0577ac */ /* 0x000e640008000800 */
[----:B------:R4:W-:Y:S04]  /*8420*/  STL [R1+0xbc], R0 ;  /* 0x0000bc0001007387 */ /* 0x0009e80000100800 */
[----:B------:R-:W2:Y:S01]  /*8430*/  LDS R23, [R2+UR4+0x400] ;  /* 0x0004000402177984 */ /* 0x000ea20008000800 */
[----:B0-----:R-:W-:-:S02]  /*8440*/  LOP3.LUT R25, R10, 0xf8, R22, 0xfe, !PT ;  /* 0x000000f80a197812 */ /* 0x001fc400078efe16 */
[----:B------:R-:W-:Y:S02]  /*8450*/  LOP3.LUT R10, R10, 0xfc, R22, 0xfe, !PT ;  /* 0x000000fc0a0a7812 */ /* 0x000fe400078efe16 */
[----:B----4-:R-:W-:Y:S01]  /*8460*/  IADD3 R0, P1, PT, R9, UR6, RZ ;  /* 0x0000000609007c10 */ /* 0x010fe2000ff3e0ff */
[----:B------:R-:W-:Y:S01]  /*8470*/  STL [R1+0xc0], R25 ;  /* 0x0000c01901007387 */ /* 0x000fe20000100800 */
[----:B------:R-:W-:Y:S01]  /*8480*/  ISETP.LT.AND P4, PT, R11, UR13, !P0 ;  /* 0x0000000d0b007c0c */ /* 0x000fe2000c781270 */
[----:B------:R-:W0:Y:S01]  /*8490*/  LDCU UR6, c[0x0][0x39c] ;  /* 0x00007380ff0677ac */ /* 0x000e220008000800 */
[----:B------:R-:W-:Y:S01]  /*84a0*/  LEA.HI.X.SX32 R9, R9, UR7, 0x1, P1 ;  /* 0x0000000709097c11 */ /* 0x000fe200088f0eff */
[----:B------:R3:W-:Y:S01]  /*84b0*/  STL [R1+0xb8], R10 ;  /* 0x0000b80a01007387 */ /* 0x0007e20000100800 */
[----:B------:R-:W-:Y:S01]  /*84c0*/  ISETP.LT.AND P5, PT, R12, UR12, !P0 ;  /* 0x0000000c0c007c0c */ /* 0x000fe2000c7a1270 */
[----:B------:R-:W4:Y:S01]  /*84d0*/  LDCU UR7, c[0x0][0x39c] ;  /* 0x00007380ff0777ac */ /* 0x000f220008000800 */
[----:B------:R-:W-:Y:S01]  /*84e0*/  PRMT R12, R13, 0x7770, RZ ;  /* 0x000077700d0c7816 */ /* 0x000fe200000000ff */
[----:B------:R-:W0:Y:S01]  /*84f0*/  LDS R25, [R4+UR4+0x800] ;  /* 0x0008000404197984 */ /* 0x000e220008000800 */
[----:B-1----:R-:W-:Y:S01]  /*8500*/  ISETP.LT.AND P3, PT, R15, UR5, !P0 ;  /* 0x000000050f007c0c */ /* 0x002fe2000c761270 */
[----:B------:R-:W1:Y:S02]  /*8510*/  LDCU UR5, c[0x0][0x39c] ;  /* 0x00007380ff0577ac */ /* 0x000e640008000800 */
[----:B------:R-:W-:Y:S01]  /*8520*/  LDS R22, [R4+UR4+0xc00] ;  /* 0x000c000404167984 */ /* 0x000fe20008000800 */
[----:B---3--:R-:W-:-:S04]  /*8530*/  IADD3 R10, P1, PT, R7, R0, RZ ;  /* 0x00000000070a7210 */ /* 0x008fc80007f3e0ff */
[----:B------:R-:W-:Y:S02]  /*8540*/  LEA.HI.X.SX32 R11, R7, R9, 0x1, P1 ;  /* 0x00000009070b7211 */ /* 0x000fe400008f0eff */
[C---:B------:R-:W-:Y:S01]  /*8550*/  ISETP.LT.AND P1, PT, R14.reuse, UR10, !P0 ;  /* 0x0000000a0e007c0c */ /* 0x040fe2000c721270 */
[----:B------:R-:W-:Y:S01]  /*8560*/  IMAD R14, R14, R17, RZ ;  /* 0x000000110e0e7224 */ /* 0x000fe200078e02ff */
[----:B------:R-:W3:Y:S01]  /*8570*/  LDCU UR10, c[0x0][0x39c] ;  /* 0x00007380ff0a77ac */ /* 0x000ee20008000800 */
[----:B------:R1:W-:Y:S04]  /*8580*/  @P2 STG.E.U8 desc[UR8][R10.64], R12 ;  /* 0x0000000c0a002986 */ /* 0x0003e8000c101108 */
[----:B------:R-:W0:Y:S01]  /*8590*/  LDS R12, [R2+UR4+0x800] ;  /* 0x00080004020c7984 */ /* 0x000e220008000800 */
[----:B-1----:R-:W-:-:S04]  /*85a0*/  IADD3 R10, P6, PT, R14, R0, RZ ;  /* 0x000000000e0a7210 */ /* 0x002fc80007fde0ff */
[----:B------:R-:W-:-:S05]  /*85b0*/  LEA.HI.X.SX32 R11, R14, R9, 0x1, P6 ;  /* 0x000000090e0b7211 */ /* 0x000fca00030f0eff */
[----:B------:R1:W-:Y:S01]  /*85c0*/  @P1 STG.E.U8 desc[UR8][R10.64], R27 ;  /* 0x0000001b0a001986 */ /* 0x0003e2000c101108 */
[C---:B------:R-:W-:Y:S01]  /*85d0*/  ISETP.LT.AND P2, PT, R16.reuse, UR11, !P0 ;  /* 0x0000000b10007c0c */ /* 0x040fe2000c741270 */
[-C--:B------:R-:W-:Y:S01]  /*85e0*/  IMAD R16, R16, R17.reuse, RZ ;  /* 0x0000001110107224 */ /* 0x080fe200078e02ff */
[----:B------:R-:W0:Y:S01]  /*85f0*/  LDCU UR11, c[0x0][0x39c] ;  /* 0x00007380ff0b77ac */ /* 0x000e220008000800 */
[----:B-1----:R-:W1:Y:S03]  /*8600*/  LDC R27, c[0x0][0x3b8] ;  /* 0x0000ee00ff1b7b82 */ /* 0x002e660000000800 */
[----:B------:R-:W-:Y:S01]  /*8610*/  IADD3 R14, P6, PT, R16, R0, RZ ;  /* 0x00000000100e7210 */ /* 0x000fe20007fde0ff */
[----:B------:R-:W-:Y:S01]  /*8620*/  IMAD R17, R15, R17, RZ ;  /* 0x000000110f117224 */ /* 0x000fe200078e02ff */
[----:B------:R-:W-:Y:S01]  /*8630*/  PRMT R10, R26, 0x7770, RZ ;  /* 0x000077701a0a7816 */ /* 0x000fe200000000ff */
[----:B------:R-:W1:Y:S01]  /*8640*/  LDS R11, [R2+UR4+0xc00] ;  /* 0x000c0004020b7984 */ /* 0x000e620008000800 */
[----:B------:R-:W-:-:S02]  /*8650*/  LEA.HI.X.SX32 R15, R16, R9, 0x1, P6 ;  /* 0x00000009100f7211 */ /* 0x000fc400030f0eff */
[----:B------:R-:W-:-:S03]  /*8660*/  IADD3 R16, P1, PT, R17, R0, RZ ;  /* 0x0000000011107210 */ /* 0x000fc60007f3e0ff */
[----:B------:R2:W-:Y:S01]  /*8670*/  @P2 STG.E.U8 desc[UR8][R14.64], R10 ;  /* 0x0000000a0e002986 */ /* 0x0005e2000c101108 */
[----:B------:R-:W-:Y:S02]  /*8680*/  LEA.HI.X.SX32 R17, R17, R9, 0x1, P1 ;  /* 0x0000000911117211 */ /* 0x000fe400008f0eff */
[C---:B0-----:R-:W-:Y:S01]  /*8690*/  ISETP.LT.AND P2, PT, R24.reuse, UR6, !P0 ;  /* 0x0000000618007c0c */ /* 0x041fe2000c741270 */
[----:B------:R-:W0:Y:S01]  /*86a0*/  LDCU UR6, c[0x0][0x39c] ;  /* 0x00007380ff0677ac */ /* 0x000e220008000800 */
[----:B--2---:R-:W-:Y:S01]  /*86b0*/  PRMT R10, R23, 0x7770, RZ ;  /* 0x00007770170a7816 */ /* 0x004fe200000000ff */
[----:B-1----:R-:W-:-:S04]  /*86c0*/  IMAD R24, R24, R27, RZ ;  /* 0x0000001b18187224 */ /* 0x002fc800078e02ff */
[----:B------:R1:W-:Y:S01]  /*86d0*/  @P3 STG.E.U8 desc[UR8][R16.64], R10 ;  /* 0x0000000a10003986 */ /* 0x0003e2000c101108 */
[----:B------:R-:W-:Y:S02]  /*86e0*/  PRMT R15, R25, 0x7770, RZ ;  /* 0x00007770190f7816 */ /* 0x000fe400000000ff */
[----:B-1----:R-:W-:-:S04]  /*86f0*/  IADD3 R16, P6, PT, R24, R0, RZ ;  /* 0x0000000018107210 */ /* 0x002fc80007fde0ff */
[----:B------:R-:W-:-:S05]  /*8700*/  LEA.HI.X.SX32 R17, R24, R9, 0x1, P6 ;  /* 0x0000000918117211 */ /* 0x000fca00030f0eff */
[----:B------:R1:W-:Y:S01]  /*8710*/  @P2 STG.E.U8 desc[UR8][R16.64], R15 ;  /* 0x0000000f10002986 */ /* 0x0003e2000c101108 */
[CC--:B------:R-:W-:Y:S01]  /*8720*/  IMAD R10, R5.reuse, R27.reuse, RZ ;  /* 0x0000001b050a7224 */ /* 0x0c0fe200078e02ff */
[----:B----4-:R-:W-:Y:S01]  /*8730*/  ISETP.LT.AND P3, PT, R5, UR7, !P0 ;  /* 0x0000000705007c0c */ /* 0x010fe2000c761270 */
[----:B------:R-:W-:Y:S01]  /*8740*/  IMAD R24, R3, R27, RZ ;  /* 0x0000001b03187224 */ /* 0x000fe200078e02ff */
[----:B------:R-:W2:Y:S01]  /*8750*/  LDS R5, [R4+UR4+0x1000] ;  /* 0x0010000404057984 */ /* 0x000ea20008000800 */
[----:B-1----:R-:W1:Y:S01]  /*8760*/  LDC R17, c[0x0][0x3b8] ;  /* 0x0000ee00ff117b82 */ /* 0x002e620000000800 */
[----:B------:R-:W-:Y:S01]  /*8770*/  IADD3 R14, P6, PT, R10, R0, RZ ;  /* 0x000000000a0e7210 */ /* 0x000fe20007fde0ff */
[----:B------:R-:W4:Y:S01]  /*8780*/  LDCU UR7, c[0x0][0x39c] ;  /* 0x00007380ff0777ac */ /* 0x000f220008000800 */
[----:B------:R-:W-:Y:S02]  /*8790*/  PRMT R27, R12, 0x7770, RZ ;  /* 0x000077700c1b7816 */ /* 0x000fe400000000ff */
[----:B------:R-:W-:-:S02]  /*87a0*/  LEA.HI.X.SX32 R15, R10, R9, 0x1, P6 ;  /* 0x000000090a0f7211 */ /* 0x000fc400030f0eff */
[----:B---3--:R-:W-:Y:S01]  /*87b0*/  ISETP.LT.AND P1, PT, R3, UR10, !P0 ;  /* 0x0000000a03007c0c */ /* 0x008fe2000c721270 */
[----:B------:R-:W-:Y:S04]  /*87c0*/  LDS R10, [R4+UR4+0x1400] ;  /* 0x00140004040a7984 */ /* 0x000fe80008000800 */
[----:B------:R-:W3:Y:S01]  /*87d0*/  LDS R3, [R2+UR4+0x1000] ;  /* 0x0010000402037984 */ /* 0x000ee20008000800 */
[----:B------:R-:W-:-:S03]  /*87e0*/  IADD3 R16, P6, PT, R24, R0, RZ ;  /* 0x0000000018107210 */ /* 0x000fc60007fde0ff */
[----:B------:R0:W-:Y:S01]  /*87f0*/  @P3 STG.E.U8 desc[UR8][R14.64], R27 ;  /* 0x0000001b0e003986 */ /* 0x0001e2000c101108 */
[C---:B------:R-:W-:Y:S01]  /*8800*/  ISETP.LT.AND P2, PT, R20.reuse, UR5, !P0 ;  /* 0x0000000514007c0c */ /* 0x040fe2000c741270 */
[----:B------:R-:W1:Y:S01]  /*8810*/  LDCU UR5, c[0x0][0x39c] ;  /* 0x00007380ff0577ac */ /* 0x000e620008000800 */
[----:B0-----:R-:W0:Y:S01]  /*8820*/  LDC R27, c[0x0][0x3b8] ;  /* 0x0000ee00ff1b7b82 */ /* 0x001e220000000800 */
[----:B-1----:R-:W-:Y:S01]  /*8830*/  IMAD R20, R20, R17, RZ ;  /* 0x0000001114147224 */ /* 0x002fe200078e02ff */
[----:B------:R-:W-:Y:S02]  /*8840*/  LEA.HI.X.SX32 R17, R24, R9, 0x1, P6 ;  /* 0x0000000918117211 */ /* 0x000fe400030f0eff */
[----:B------:R-:W-:-:S05]  /*8850*/  PRMT R24, R22, 0x7770, RZ ;  /* 0x0000777016187816 */ /* 0x000fca00000000ff */
[----:B------:R1:W-:Y:S01]  /*8860*/  @P1 STG.E.U8 desc[UR8][R16.64], R24 ;  /* 0x0000001810001986 */ /* 0x0003e2000c101108 */
[----:B------:R-:W-:Y:S01]  /*8870*/  ISETP.LT.AND P1, PT, R8, UR6, !P0 ;  /* 0x0000000608007c0c */ /* 0x000fe2000c721270 */
[----:B------:R-:W0:Y:S02]  /*8880*/  LDCU UR6, c[0x0][0x39c] ;  /* 0x00007380ff0677ac */ /* 0x000e240008000800 */
[----:B------:R-:W4:Y:S01]  /*8890*/  LDS R8, [R2+UR4+0x1400] ;  /* 0x0014000402087984 */ /* 0x000f220008000800 */
[----:B------:R-:W-:-:S04]  /*88a0*/  IADD3 R14, P6, PT, R20, R0, RZ ;  /* 0x00000000140e7210 */ /* 0x000fc80007fde0ff */
[----:B------:R-:W-:Y:S02]  /*88b0*/  LEA.HI.X.SX32 R15, R20, R9, 0x1, P6 ;  /* 0x00000009140f7211 */ /* 0x000fe400030f0eff */
[----:B-1----:R-:W-:Y:S01]  /*88c0*/  PRMT R17, R11, 0x7770, RZ ;  /* 0x000077700b117816 */ /* 0x002fe200000000ff */
[----:B0-----:R-:W-:-:S04]  /*88d0*/  IMAD R16, R27, 0x20, R7 ;  /* 0x000000201b107824 */ /* 0x001fc800078e0207 */
[----:B------:R0:W-:Y:S01]  /*88e0*/  @P2 STG.E.U8 desc[UR8][R14.64], R17 ;  /* 0x000000110e002986 */ /* 0x0001e2000c101108 */
[----:B------:R-:W-:Y:S02]  /*88f0*/  ISETP.LT.AND P3, PT, R19, UR11, !P0 ;  /* 0x0000000b13007c0c */ /* 0x000fe4000c761270 */
[----:B--2---:R-:W-:Y:S01]  /*8900*/  PRMT R24, R5, 0x7770, RZ ;  /* 0x0000777005187816 */ /* 0x004fe200000000ff */
[----:B------:R-:W1:Y:S01]  /*8910*/  LDS R7, [R4+UR4+0x1800] ;  /* 0x0018000404077984 */ /* 0x000e620008000800 */
[CC--:B0-----:R-:W-:Y:S01]  /*8920*/  IADD3 R14, P6, PT, R16.reuse, R0.reuse, RZ ;  /* 0x00000000100e7210 */ /* 0x0c1fe20007fde0ff */
[----:B------:R-:W-:Y:S01]  /*8930*/  IMAD R17, R27, 0x4, R16 ;  /* 0x000000041b117824 */ /* 0x000fe200078e0210 */
[----:B---3--:R-:W-:Y:S01]  /*8940*/  PRMT R20, R3, 0x7770, RZ ;  /* 0x0000777003147816 */ /* 0x008fe200000000ff */
[----:B------:R-:W-:Y:S01]  /*8950*/  LDS R4, [R4+UR4+0x1c00] ;  /* 0x001c000404047984 */ /* 0x000fe20008000800 */
[----:B------:R-:W-:Y:S01]  /*8960*/  LEA.HI.X.SX32 R15, R16, R9, 0x1, P6 ;  /* 0x00000009100f7211 */ /* 0x000fe200030f0eff */
[----:B------:R-:W-:Y:S01]  /*8970*/  IMAD R19, R27, 0x4, R17 ;  /* 0x000000041b137824 */ /* 0x000fe200078e0211 */
[----:B------:R-:W-:-:S03]  /*8980*/  IADD3 R16, P6, PT, R17, R0, RZ ;  /* 0x0000000011107210 */ /* 0x000fc60007fde0ff */
[----:B------:R0:W-:Y:S01]  /*8990*/  @P5 STG.E.U8 desc[UR8][R14.64], R24 ;  /* 0x000000180e005986 */ /* 0x0001e2000c101108 */
[----:B------:R-:W-:-:S05]  /*89a0*/  LEA.HI.X.SX32 R17, R17, R9, 0x1, P6 ;  /* 0x0000000911117211 */ /* 0x000fca00030f0eff */
[----:B------:R2:W-:Y:S01]  /*89b0*/  @P4 STG.E.U8 desc[UR8][R16.64], R20 ;  /* 0x0000001410004986 */ /* 0x0005e2000c101108 */
[----:B0-----:R-:W-:-:S03]  /*89c0*/  IADD3 R14, P6, PT, R19, R0, RZ ;  /* 0x00000000130e7210 */ /* 0x001fc60007fde0ff */
[----:B------:R-:W3:Y:S01]  /*89d0*/  LDL.LU R24, [R1+0x8] ;  /* 0x0000080001187983 */ /* 0x000ee20000300800 */
[----:B------:R-:W-:Y:S01]  /*89e0*/  LEA.HI.X.SX32 R15, R19, R9, 0x1, P6 ;  /* 0x00000009130f7211 */ /* 0x000fe200030f0eff */
[----:B------:R-:W-:Y:S01]  /*89f0*/  IMAD R19, R27, 0x4, R19 ;  /* 0x000000041b137824 */ /* 0x000fe200078e0213 */
[----:B--2---:R-:W-:-:S05]  /*8a00*/  PRMT R16, R10, 0x7770, RZ ;  /* 0x000077700a107816 */ /* 0x004fca00000000ff */
[----:B------:R0:W-:Y:S01]  /*8a10*/  @P3 STG.E.U8 desc[UR8][R14.64], R16 ;  /* 0x000000100e003986 */ /* 0x0001e2000c101108 */
[----:B----4-:R-:W-:Y:S02]  /*8a20*/  PRMT R20, R8, 0x7770, RZ ;  /* 0x0000777008147816 */ /* 0x010fe400000000ff */
[----:B------:R-:W-:Y:S01]  /*8a30*/  ISETP.LT.AND P4, PT, R28, UR6, !P0 ;  /* 0x000000061c007c0c */ /* 0x000fe2000c781270 */
[----:B------:R-:W3:Y:S01]  /*8a40*/  LDCU UR6, c[0x0][0x39c] ;  /* 0x00007380ff0677ac */ /* 0x000ee20008000800 */
[----:B------:R-:W2:Y:S01]  /*8a50*/  LDL.LU R28, [R1] ;  /* 0x00000000011c7983 */ /* 0x000ea20000300800 */
[----:B0-----:R-:W-:-:S04]  /*8a60*/  IADD3 R16, P6, PT, R19, R0, RZ ;  /* 0x0000000013107210 */ /* 0x001fc80007fde0ff */
[----:B------:R-:W-:Y:S01]  /*8a70*/  LEA.HI.X.SX32 R17, R19, R9, 0x1, P6 ;  /* 0x0000000913117211 */ /* 0x000fe200030f0eff */
[----:B------:R-:W-:Y:S02]  /*8a80*/  IMAD R15, R27, 0x4, R19 ;  /* 0x000000041b0f7824 */ /* 0x000fe400078e0213 */
[----:B------:R-:W4:Y:S04]  /*8a90*/  LDL.LU R27, [R1+0xc] ;  /* 0x00000c00011b7983 */ /* 0x000f280000300800 */
[----:B------:R0:W-:Y:S04]  /*8aa0*/  @P1 STG.E.U8 desc[UR8][R16.64], R20 ;  /* 0x0000001410001986 */ /* 0x0001e8000c101108 */
[----:B0-----:R-:W4:Y:S01]  /*8ab0*/  LDL.LU R20, [R1+0x4] ;  /* 0x0000040001147983 */ /* 0x001f220000300800 */
[----:B------:R-:W-:Y:S01]  /*8ac0*/  ISETP.LT.AND P2, PT, R6, UR7, !P0 ;  /* 0x0000000706007c0c */ /* 0x000fe2000c741270 */
[----:B------:R-:W0:Y:S02]  /*8ad0*/  LDCU UR7, c[0x0][0x39c] ;  /* 0x00007380ff0777ac */ /* 0x000e240008000800 */
[----:B------:R-:W1:Y:S01]  /*8ae0*/  LDS R6, [R2+UR4+0x1800] ;  /* 0x0018000402067984 */ /* 0x000e620008000800 */
[----:B------:R-:W-:Y:S01]  /*8af0*/  ISETP.LT.AND P5, PT, R18, UR5, !P0 ;  /* 0x0000000512007c0c */ /* 0x000fe2000c7a1270 */
[----:B------:R-:W2:Y:S01]  /*8b00*/  LDCU UR5, c[0x0][0x39c] ;  /* 0x00007380ff0577ac */ /* 0x000ea20008000800 */
[----:B------:R-:W-:Y:S01]  /*8b10*/  IADD3 R14, P6, PT, R15, R0, RZ ;  /* 0x000000000f0e7210 */ /* 0x000fe20007fde0ff */
[----:B------:R-:W2:Y:S01]  /*8b20*/  LDS R2, [R2+UR4+0x1c00] ;  /* 0x001c000402027984 */ /* 0x000ea20008000800 */
[----:B------:R-:W4:Y:S01]  /*8b30*/  LDCU UR4, c[0x0][0x39c] ;  /* 0x00007380ff0477ac */ /* 0x000f220008000800 */
[----:B0-----:R-:W-:-:S02]  /*8b40*/  ISETP.LT.AND P3, PT, R29, UR7, !P0 ;  /* 0x000000071d007c0c */ /* 0x001fc4000c761270 */
[----:B------:R-:W0:Y:S01]  /*8b50*/  LDC R29, c[0x0][0x3b8] ;  /* 0x0000ee00ff1d7b82 */ /* 0x000e220000000800 */
[----:B-1----:R-:W-:Y:S01]  /*8b60*/  PRMT R19, R7, 0x7770, RZ ;  /* 0x0000777007137816 */ /* 0x002fe200000000ff */
[----:B0-----:R-:W-:Y:S01]  /*8b70*/  IMAD R18, R29, 0x4, R15 ;  /* 0x000000041d127824 */ /* 0x001fe200078e020f */
[----:B------:R-:W-:-:S04]  /*8b80*/  LEA.HI.X.SX32 R15, R15, R9, 0x1, P6 ;  /* 0x000000090f0f7211 */ /* 0x000fc800030f0eff */
[C---:B------:R-:W-:Y:S01]  /*8b90*/  IADD3 R16, P6, PT, R18.reuse, R0, RZ ;  /* 0x0000000012107210 */ /* 0x040fe20007fde0ff */
[----:B------:R0:W-:Y:S03]  /*8ba0*/  @P2 STG.E.U8 desc[UR8][R14.64], R19 ;  /* 0x000000130e002986 */ /* 0x0001e6000c101108 */
[----:B------:R-:W-:Y:S01]  /*8bb0*/  LEA.HI.X.SX32 R17, R18, R9, 0x1, P6 ;  /* 0x0000000912117211 */ /* 0x000fe200030f0eff */
[----:B------:R-:W-:Y:S01]  /*8bc0*/  IMAD R18, R29, 0x4, R18 ;  /* 0x000000041d127824 */ /* 0x000fe200078e0212 */
[----:B0-----:R-:W-:-:S05]  /*8bd0*/  PRMT R14, R6, 0x7770, RZ ;  /* 0x00007770060e7816 */ /* 0x001fca00000000ff */
[----:B------:R0:W-:Y:S02]  /*8be0*/  @P5 STG.E.U8 desc[UR8][R16.64], R14 ;  /* 0x0000000e10005986 */ /* 0x0001e4000c101108 */
[----:B0-----:R-:W-:-:S04]  /*8bf0*/  IADD3 R16, P6, PT, R18, R0, RZ ;  /* 0x0000000012107210 */ /* 0x001fc80007fde0ff */
[----:B------:R-:W-:Y:S02]  /*8c00*/  LEA.HI.X.SX32 R17, R18, R9, 0x1, P6 ;  /* 0x0000000912117211 */ /* 0x000fe400030f0eff */
[----:B---3--:R-:W-:Y:S02]  /*8c10*/  ISETP.LT.AND P5, PT, R24, UR6, !P0 ;  /* 0x0000000618007c0c */ /* 0x008fe4000c7a1270 */
[----:B--2---:R-:W-:Y:S02]  /*8c20*/  ISETP.LT.AND P1, PT, R28, UR5, !P0 ;  /* 0x000000051c007c0c */ /* 0x004fe4000c721270 */
[----:B----4-:R-:W-:Y:S01]  /*8c30*/  ISETP.LT.AND P2, PT, R20, UR4, !P0 ;  /* 0x0000000414007c0c */ /* 0x010fe2000c741270 */
[----:B------:R-:W2:Y:S01]  /*8c40*/  LDL.LU R28, [R1+0x14] ;  /* 0x00001400011c7983 */ /* 0x000ea20000300800 */
[----:B------:R-:W-:Y:S01]  /*8c50*/  PRMT R20, R4, 0x7770, RZ ;  /* 0x0000777004147816 */ /* 0x000fe200000000ff */
[----:B------:R-:W-:Y:S01]  /*8c60*/  IMAD R15, R29, 0x4, R18 ;  /* 0x000000041d0f7824 */ /* 0x000fe200078e0212 */
[----:B------:R-:W0:Y:S01]  /*8c70*/  LDCU UR4, c[0x0][0x39c] ;  /* 0x00007380ff0477ac */ /* 0x000e220008000800 */
[----:B------:R-:W3:Y:S01]  /*8c80*/  LDL.LU R24, [R1+0x18] ;  /* 0x0000180001187983 */ /* 0x000ee20000300800 */
[----:B------:R-:W-:Y:S01]  /*8c90*/  PRMT R19, R2, 0x7770, RZ ;  /* 0x0000777002137816 */ /* 0x000fe200000000ff */
[----:B------:R-:W1:Y:S02]  /*8ca0*/  LDCU UR5, c[0x0][0x39c] ;  /* 0x00007380ff0577ac */ /* 0x000e640008000800 */
[----:B------:R4:W-:Y:S01]  /*8cb0*/  @P4 STG.E.U8 desc[UR8][R16.64], R20 ;  /* 0x0000001410004986 */ /* 0x0009e2000c101108 */
[----:B------:R-:W2:Y:S03]  /*8cc0*/  LDCU UR6, c[0x0][0x39c] ;  /* 0x00007380ff0677ac */ /* 0x000ea60008000800 */
[----:B----4-:R-:W0:Y:S01]  /*8cd0*/  LDL.LU R20, [R1+0x10] ;  /* 0x0000100001147983 */ /* 0x010e220000300800 */
[----:B------:R-:W-:Y:S01]  /*8ce0*/  IADD3 R14, P6, PT, R15, R0, RZ ;  /* 0x000000000f0e7210 */ /* 0x000fe20007fde0ff */
[----:B------:R-:W-:-:S03]  /*8cf0*/  IMAD R18, R29, 0x4, R15 ;  /* 0x000000041d127824 */ /* 0x000fc600078e020f */
[----:B------:R-:W-:Y:S02]  /*8d00*/  LEA.HI.X.SX32 R15, R15, R9, 0x1, P6 ;  /* 0x000000090f0f7211 */ /* 0x000fe400030f0eff */
[----:B------:R-:W-:-:S03]  /*8d10*/  IADD3 R16, P6, PT, R18, R0, RZ ;  /* 0x0000000012107210 */ /* 0x000fc60007fde0ff */
[----:B------:R4:W-:Y:S01]  /*8d20*/  @P3 STG.E.U8 desc[UR8][R14.64], R19 ;  /* 0x000000130e003986 */ /* 0x0009e2000c101108 */
[----:B------:R-:W-:Y:S01]  /*8d30*/  LEA.HI.X.SX32 R17, R18, R9, 0x1, P6 ;  /* 0x0000000912117211 */ /* 0x000fe200030f0eff */
[----:B------:R-:W-:Y:S01]  /*8d40*/  IMAD R18, R29, 0x4, R18 ;  /* 0x000000041d127824 */ /* 0x000fe200078e0212 */
[----:B----4-:R-:W-:-:S05]  /*8d50*/  PRMT R14, R13, 0x7771, RZ ;  /* 0x000077710d0e7816 */ /* 0x010fca00000000ff */
[----:B------:R4:W-:Y:S01]  /*8d60*/  @P1 STG.E.U8 desc[UR8][R16.64], R14 ;  /* 0x0000000e10001986 */ /* 0x0009e2000c101108 */
[----:B-1----:R-:W-:Y:S02]  /*8d70*/  ISETP.LT.AND P4, PT, R27, UR5, !P0 ;  /* 0x000000051b007c0c */ /* 0x002fe4000c781270 */
[----:B0-----:R-:W-:Y:S01]  /*8d80*/  ISETP.LT.AND P3, PT, R20, UR4, !P0 ;  /* 0x0000000414007c0c */ /* 0x001fe2000c761270 */
[----:B------:R-:W3:Y:S01]  /*8d90*/  LDL.LU R27, [R1+0x20] ;  /* 0x00002000011b7983 */ /* 0x000ee20000300800 */
[CC--:B----4-:R-:W-:Y:S01]  /*8da0*/  IADD3 R16, P6, PT, R18.reuse, R0.reuse, RZ ;  /* 0x0000000012107210 */ /* 0x0d0fe20007fde0ff */
[----:B------:R-:W-:Y:S01]  /*8db0*/  IMAD R15, R29, 0x4, R18 ;  /* 0x000000041d0f7824 */ /* 0x000fe200078e0212 */
[----:B------:R-:W-:Y:S01]  /*8dc0*/  PRMT R20, R21, 0x7771, RZ ;  /* 0x0000777115147816 */ /* 0x000fe200000000ff */
[----:B------:R-:W0:Y:S01]  /*8dd0*/  LDCU UR5, c[0x0][0x39c] ;  /* 0x00007380ff0577ac */ /* 0x000e220008000800 */
[-C--:B------:R-:W-:Y:S02]  /*8de0*/  LEA.HI.X.SX32 R17, R18, R9.reuse, 0x1, P6 ;  /* 0x0000000912117211 */ /* 0x080fe400030f0eff */
[----:B--2---:R-:W-:Y:S01]  /*8df0*/  ISETP.LT.AND P1, PT, R28, UR6, !P0 ;  /* 0x000000061c007c0c */ /* 0x004fe2000c721270 */
[----:B------:R-:W-:Y:S01]  /*8e00*/  IMAD R19, R29, 0x4, R15 ;  /* 0x000000041d137824 */ /* 0x000fe200078e020f */
[----:B------:R-:W2:Y:S01]  /*8e10*/  LDL.LU R28, [R1+0x24] ;  /* 0x00002400011c7983 */ /* 0x000ea20000300800 */
[C---:B------:R-:W-:Y:S01]  /*8e20*/  IADD3 R14, P6, PT, R15.reuse, R0, RZ ;  /* 0x000000000f0e7210 */ /* 0x040fe20007fde0ff */
[----:B------:R-:W3:Y:S02]  /*8e30*/  LDCU UR4, c[0x0][0x39c] ;  /* 0x00007380ff0477ac */ /* 0x000ee40008000800 */
[----:B------:R1:W-:Y:S01]  /*8e40*/  @P2 STG.E.U8 desc[UR8][R16.64], R20 ;  /* 0x0000001410002986 */ /* 0x0003e2000c101108 */
[----:B------:R-:W-:Y:S01]  /*8e50*/  PRMT R18, R26, 0x7771, RZ ;  /* 0x000077711a127816 */ /* 0x000fe200000000ff */
[----:B------:R-:W4:Y:S02]  /*8e60*/  LDCU UR6, c[0x0][0x39c] ;  /* 0x00007380ff0677ac */ /* 0x000f240008000800 */
[----:B-1----:R-:W0:Y:S01]  /*8e70*/  LDL.LU R20, [R1+0x1c] ;  /* 0x00001c0001147983 */ /* 0x002e220000300800 */
[----:B------:R-:W-:-:S02]  /*8e80*/  LEA.HI.X.SX32 R15, R15, R9, 0x1, P6 ;  /* 0x000000090f0f7211 */ /* 0x000fc400030f0eff */
[----:B------:R-:W-:-:S03]  /*8e90*/  IADD3 R16, P6, PT, R19, R0, RZ ;  /* 0x0000000013107210 */ /* 0x000fc60007fde0ff */
[----:B------:R1:W-:Y:S01]  /*8ea0*/  @P5 STG.E.U8 desc[UR8][R14.64], R18 ;  /* 0x000000120e005986 */ /* 0x0003e2000c101108 */
[----:B------:R-:W-:Y:S01]  /*8eb0*/  LEA.HI.X.SX32 R17, R19, R9, 0x1, P6 ;  /* 0x0000000913117211 */ /* 0x000fe200030f0eff */
[----:B------:R-:W-:Y:S01]  /*8ec0*/  IMAD R19, R29, 0x4, R19 ;  /* 0x000000041d137824 */ /* 0x000fe200078e0213 */
[----:B-1----:R-:W-:-:S05]  /*8ed0*/  PRMT R14, R23, 0x7771, RZ ;  /* 0x00007771170e7816 */ /* 0x002fca00000000ff */
[----:B------:R1:W-:Y:S01]  /*8ee0*/  @P4 STG.E.U8 desc[UR8][R16.64], R14 ;  /* 0x0000000e10004986 */ /* 0x0003e2000c101108 */
[----:B---3--:R-:W-:Y:S02]  /*8ef0*/  ISETP.LT.AND P2, PT, R24, UR4, !P0 ;  /* 0x0000000418007c0c */ /* 0x008fe4000c741270 */
[----:B0-----:R-:W-:Y:S01]  /*8f00*/  ISETP.LT.AND P5, PT, R20, UR5, !P0 ;  /* 0x0000000514007c0c */ /* 0x001fe2000c7a1270 */
[----:B------:R-:W3:Y:S01]  /*8f10*/  LDL.LU R24, [R1+0x2c] ;  /* 0x00002c0001187983 */ /* 0x000ee20000300800 */
[-C--:B-1----:R-:W-:Y:S01]  /*8f20*/  IADD3 R16, P6, PT, R19, R0.reuse, RZ ;  /* 0x0000000013107210 */ /* 0x082fe20007fde0ff */
[----:B------:R-:W-:Y:S01]  /*8f30*/  IMAD R15, R29, 0x4, R19 ;  /* 0x000000041d0f7824 */ /* 0x000fe200078e0213 */
[----:B------:R-:W-:Y:S01]  /*8f40*/  PRMT R20, R25, 0x7771, RZ ;  /* 0x0000777119147816 */ /* 0x000fe200000000ff */
[----:B------:R-:W0:Y:S01]  /*8f50*/  LDCU UR5, c[0x0][0x39c] ;  /* 0x00007380ff0577ac */ /* 0x000e220008000800 */
[-C--:B------:R-:W-:Y:S02]  /*8f60*/  LEA.HI.X.SX32 R17, R19, R9.reuse, 0x1, P6 ;  /* 0x0000000913117211 */ /* 0x080fe400030f0eff */
[----:B----4-:R-:W-:Y:S01]  /*8f70*/  ISETP.LT.AND P4, PT, R27, UR6, !P0 ;  /* 0x000000061b007c0c */ /* 0x010fe2000c781270 */
[----:B------:R-:W-:Y:S01]  /*8f80*/  IMAD R19, R29, 0x4, R15 ;  /* 0x000000041d137824 */ /* 0x000fe200078e020f */
[----:B------:R-:W4:Y:S01]  /*8f90*/  LDL.LU R27, [R1+0x30] ;  /* 0x00003000011b7983 */ /* 0x000f220000300800 */
[C---:B------:R-:W-:Y:S01]  /*8fa0*/  IADD3 R14, P6, PT, R15.reuse, R0, RZ ;  /* 0x000000000f0e7210 */ /* 0x040fe20007fde0ff */
[----:B------:R-:W2:Y:S02]  /*8fb0*/  LDCU UR4, c[0x0][0x39c] ;  /* 0x00007380ff0477ac */ /* 0x000ea40008000800 */
[----:B------:R1:W-:Y:S01]  /*8fc0*/  @P3 STG.E.U8 desc[UR8][R16.64], R20 ;  /* 0x0000001410003986 */ /* 0x0003e2000c101108 */
[----:B------:R-:W-:Y:S01]  /*8fd0*/  PRMT R18, R12, 0x7771, RZ ;  /* 0x000077710c127816 */ /* 0x000fe200000000ff */
[----:B------:R-:W3:Y:S02]  /*8fe0*/  LDCU UR6, c[0x0][0x39c] ;  /* 0x00007380ff0677ac */ /* 0x000ee40008000800 */
        /* <DEDUP_REMOVED lines=8> */
[----:B--2---:R-:W-:Y:S02]  /*9070*/  ISETP.LT.AND P3, PT, R28, UR4, !P0 ;  /* 0x000000041c007c0c */ /* 0x004fe4000c761270 */
[----:B0-----:R-:W-:Y:S01]  /*9080*/  ISETP.LT.AND P1, PT, R20, UR5, !P0 ;  /* 0x0000000514007c0c */ /* 0x001fe2000c721270 */
[----:B------:R-:W2:Y:S01]  /*9090*/  LDL.LU R28, [R1+0x38] ;  /* 0x00003800011c7983 */ /* 0x000ea20000300800 */
[-C--:B-1----:R-:W-:Y:S01]  /*90a0*/  IADD3 R16, P6, PT, R19, R0.reuse, RZ ;  /* 0x0000000013107210 */ /* 0x082fe20007fde0ff */
[----:B------:R-:W-:Y:S01]  /*90b0*/  IMAD R15, R29, 0x4, R19 ;  /* 0x000000041d0f7824 */ /* 0x000fe200078e0213 */
[----:B------:R-:W-:Y:S01]  /*90c0*/  PRMT R20, R11, 0x7771, RZ ;  /* 0x000077710b147816 */ /* 0x000fe200000000ff */
[----:B------:R-:W0:Y:S01]  /*90d0*/  LDCU UR5, c[0x0][0x39c] ;  /* 0x00007380ff0577ac */ /* 0x000e220008000800 */
[-C--:B------:R-:W-:Y:S02]  /*90e0*/  LEA.HI.X.SX32 R17, R19, R9.reuse, 0x1, P6 ;  /* 0x0000000913117211 */ /* 0x080fe400030f0eff */
[----:B---3--:R-:W-:Y:S01]  /*90f0*/  ISETP.LT.AND P2, PT, R24, UR6, !P0 ;  /* 0x0000000618007c0c */ /* 0x008fe2000c741270 */
[----:B------:R-:W-:Y:S01]  /*9100*/  IMAD R19, R29, 0x4, R15 ;  /* 0x000000041d137824 */ /* 0x000fe200078e020f */
[----:B------:R-:W3:Y:S01]  /*9110*/  LDL.LU R24, [R1+0x3c] ;  /* 0x00003c0001187983 */ /* 0x000ee20000300800 */
[----:B------:R-:W-:Y:S01]  /*9120*/  IADD3 R14, P6, PT, R15, R0, RZ ;  /* 0x000000000f0e7210 */ /* 0x000fe20007fde0ff */
[----:B------:R-:W4:Y:S02]  /*9130*/  LDCU UR4, c[0x0][0x39c] ;  /* 0x00007380ff0477ac */ /* 0x000f240008000800 */
[----:B------:R1:W-:Y:S01]  /*9140*/  @P5 STG.E.U8 desc[UR8][R16.64], R20 ;  /* 0x0000001410005986 */ /* 0x0003e2000c101108 */
[----:B------:R-:W-:Y:S01]  /*9150*/  PRMT R18, R5, 0x7771, RZ ;  /* 0x0000777105127816 */ /* 0x000fe200000000ff */
[----:B------:R-:W2:Y:S02]  /*9160*/  LDCU UR6, c[0x0][0x39c] ;  /* 0x00007380ff0677ac */ /* 0x000ea40008000800 */
        /* <DEDUP_REMOVED lines=8> */
[----:B----4-:R-:W-:Y:S02]  /*91f0*/  ISETP.LT.AND P5, PT, R27, UR4, !P0 ;  /* 0x000000041b007c0c */ /* 0x010fe4000c7a1270 */
[----:B0-----:R-:W-:Y:S01]  /*9200*/  ISETP.LT.AND P4, PT, R20, UR5, !P0 ;  /* 0x0000000514007c0c */ /* 0x001fe2000c781270 */
[----:B------:R-:W4:Y:S01]  /*9210*/  LDL.LU R27, [R1+0x44] ;  /* 0x00004400011b7983 */ /* 0x000f220000300800 */
[-C--:B-1----:R-:W-:Y:S01]  /*9220*/  IADD3 R16, P6, PT, R19, R0.reuse, RZ ;  /* 0x0000000013107210 */ /* 0x082fe20007fde0ff */
        /* <DEDUP_REMOVED lines=79> */
[----:B------:R-:W-:Y:S01]  /*9720*/  IADD3 R14, P6, PT, R15, R0, RZ ;  /* 0x000000000f0e7210 */ /* 0x000fe20007fde0ff */
        /* <DEDUP_REMOVED lines=23> */
[----:B------:R-:W-:Y:S01]  /*98a0*/  IADD3 R14, P6, PT, R15, R0, RZ ;  /* 0x000000000f0e7210 */ /* 0x000fe20007fde0ff */
        /* <DEDUP_REMOVED lines=23> */
[C---:B------:R-:W-:Y:S01]  /*9a20*/  IADD3 R14, P6, PT, R15.reuse, R0, RZ ;  /* 0x000000000f0e7210 */ /* 0x040fe20007fde0ff */
        /* <DEDUP_REMOVED lines=16> */
[----:B------:R-:W0:Y:S01]  /*9b30*/  LDCU UR4, c[0x0][0x39c] ;  /* 0x00007380ff0477ac */ /* 0x000e220008000800 */
[----:B------:R-:W-:Y:S02]  /*9b40*/  PRMT R20, R7, 0x7772, RZ ;  /* 0x0000777207147816 */ /* 0x000fe400000000ff */
[----:B------:R-:W-:Y:S01]  /*9b50*/  LEA.HI.X.SX32 R17, R19, R9, 0x1, P6 ;  /* 0x0000000913117211 */ /* 0x000fe200030f0eff */
[----:B------:R-:W-:Y:S01]  /*9b60*/  IMAD R15, R29, 0x4, R19 ;  /* 0x000000041d0f7824 */ /* 0x000fe200078e0213 */
[----:B--2---:R-:W-:Y:S01]  /*9b70*/  ISETP.LT.AND P5, PT, R28, UR6, !P0 ;  /* 0x000000061c007c0c */ /* 0x004fe2000c7a1270 */
[----:B------:R-:W3:Y:S01]  /*9b80*/  LDCU UR5, c[0x0][0x39c] ;  /* 0x00007380ff0577ac */ /* 0x000ee20008000800 */
[----:B------:R-:W2:Y:S01]  /*9b90*/  LDL.LU R28, [R1+0x98] ;  /* 0x00009800011c7983 */ /* 0x000ea20000300800 */
[----:B------:R-:W4:Y:S03]  /*9ba0*/  LDCU UR6, c[0x0][0x39c] ;  /* 0x00007380ff0677ac */ /* 0x000f260008000800 */
[----:B------:R1:W-:Y:S04]  /*9bb0*/  @P4 STG.E.U8 desc[UR8][R16.64], R20 ;  /* 0x0000001410004986 */ /* 0x0003e8000c101108 */
[----:B-1----:R-:W2:Y:S04]  /*9bc0*/  LDL.LU R20, [R1+0x94] ;  /* 0x0000940001147983 */ /* 0x002ea80000300800 */
[----:B------:R-:W0:Y:S01]  /*9bd0*/  LDL.LU R17, [R1+0x84] ;  /* 0x0000840001117983 */ /* 0x000e220000300800 */
[----:B------:R-:W-:Y:S01]  /*9be0*/  IADD3 R14, P6, PT, R15, R0, RZ ;  /* 0x000000000f0e7210 */ /* 0x000fe20007fde0ff */
[----:B------:R-:W-:Y:S01]  /*9bf0*/  IMAD R19, R29, 0x4, R15 ;  /* 0x000000041d137824 */ /* 0x000fe200078e020f */
[----:B------:R-:W-:-:S02]  /*9c00*/  PRMT R18, R6, 0x7772, RZ ;  /* 0x0000777206127816 */ /* 0x000fc400000000ff */
[----:B------:R-:W-:Y:S02]  /*9c10*/  LEA.HI.X.SX32 R15, R15, R9, 0x1, P6 ;  /* 0x000000090f0f7211 */ /* 0x000fe400030f0eff */
[----:B------:R-:W-:-:S03]  /*9c20*/  IADD3 R16, P6, PT, R19, R0, RZ ;  /* 0x0000000013107210 */ /* 0x000fc60007fde0ff */
[----:B------:R1:W-:Y:S01]  /*9c30*/  @P3 STG.E.U8 desc[UR8][R14.64], R18 ;  /* 0x000000120e003986 */ /* 0x0003e2000c101108 */
[----:B---3--:R-:W-:Y:S01]  /*9c40*/  ISETP.LT.AND P3, PT, R24, UR5, !P0 ;  /* 0x0000000518007c0c */ /* 0x008fe2000c761270 */
[----:B------:R-:W3:Y:S02]  /*9c50*/  LDCU UR5, c[0x0][0x39c] ;  /* 0x00007380ff0577ac */ /* 0x000ee40008000800 */
[----:B------:R-:W2:Y:S01]  /*9c60*/  LDL.LU R24, [R1+0x9c] ;  /* 0x00009c0001187983 */ /* 0x000ea20000300800 */
[----:B-1----:R-:W-:Y:S02]  /*9c70*/  PRMT R14, R4, 0x7772, RZ ;  /* 0x00007772040e7816 */ /* 0x002fe400000000ff */
[----:B0-----:R-:W-:Y:S01]  /*9c80*/  ISETP.LT.AND P4, PT, R17, UR4, !P0 ;  /* 0x0000000411007c0c */ /* 0x001fe2000c781270 */
[----:B------:R-:W2:Y:S01]  /*9c90*/  LDCU UR4, c[0x0][0x39c] ;  /* 0x00007380ff0477ac */ /* 0x000ea20008000800 */
[----:B------:R-:W-:-:S05]  /*9ca0*/  LEA.HI.X.SX32 R17, R19, R9, 0x1, P6 ;  /* 0x0000000913117211 */ /* 0x000fca00030f0eff */
[----:B------:R0:W-:Y:S01]  /*9cb0*/  @P1 STG.E.U8 desc[UR8][R16.64], R14 ;  /* 0x0000000e10001986 */ /* 0x0001e2000c101108 */
[----:B----4-:R-:W-:Y:S01]  /*9cc0*/  ISETP.LT.AND P1, PT, R27, UR6, !P0 ;  /* 0x000000061b007c0c */ /* 0x010fe2000c721270 */
[----:B------:R-:W-:Y:S01]  /*9cd0*/  IMAD R19, R29, 0x4, R19 ;  /* 0x000000041d137824 */ /* 0x000fe200078e0213 */
[----:B------:R-:W1:Y:S01]  /*9ce0*/  LDCU UR6, c[0x0][0x39c] ;  /* 0x00007380ff0677ac */ /* 0x000e620008000800 */
[----:B------:R-:W4:Y:S03]  /*9cf0*/  LDL.LU R27, [R1+0xa0] ;  /* 0x0000a000011b7983 */ /* 0x000f260000300800 */
[----:B0-----:R-:W-:Y:S01]  /*9d00*/  IADD3 R14, P6, PT, R19, R0, RZ ;  /* 0x00000000130e7210 */ /* 0x001fe20007fde0ff */
[----:B------:R-:W-:-:S03]  /*9d10*/  IMAD R17, R29, 0x4, R19 ;  /* 0x000000041d117824 */ /* 0x000fc600078e0213 */
[----:B------:R-:W-:Y:S01]  /*9d20*/  LEA.HI.X.SX32 R15, R19, R9, 0x1, P6 ;  /* 0x00000009130f7211 */ /* 0x000fe200030f0eff */
[----:B------:R-:W-:Y:S01]  /*9d30*/  IMAD R18, R29, 0x4, R17 ;  /* 0x000000041d127824 */ /* 0x000fe200078e0211 */
[----:B------:R-:W-:Y:S02]  /*9d40*/  PRMT R19, R2, 0x7772, RZ ;  /* 0x0000777202137816 */ /* 0x000fe400000000ff */
[----:B------:R-:W-:-:S03]  /*9d50*/  IADD3 R16, P6, PT, R17, R0, RZ ;  /* 0x0000000011107210 */ /* 0x000fc60007fde0ff */
[----:B------:R0:W-:Y:S01]  /*9d60*/  @P2 STG.E.U8 desc[UR8][R14.64], R19 ;  /* 0x000000130e002986 */ /* 0x0001e2000c101108 */
[-C--:B------:R-:W-:Y:S02]  /*9d70*/  LEA.HI.X.SX32 R17, R17, R9.reuse, 0x1, P6 ;  /* 0x0000000911117211 */ /* 0x080fe400030f0eff */
[----:B--2---:R-:W-:Y:S01]  /*9d80*/  ISETP.LT.AND P2, PT, R20, UR4, !P0 ;  /* 0x0000000414007c0c */ /* 0x004fe2000c741270 */
[----:B------:R-:W4:Y:S01]  /*9d90*/  LDCU UR4, c[0x0][0x39c] ;  /* 0x00007380ff0477ac */ /* 0x000f220008000800 */
[----:B------:R-:W-:Y:S02]  /*9da0*/  PRMT R13, R13, 0x7773, RZ ;  /* 0x000077730d0d7816 */ /* 0x000fe400000000ff */
[C---:B0-----:R-:W-:Y:S01]  /*9db0*/  IADD3 R14, P6, PT, R18.reuse, R0, RZ ;  /* 0x00000000120e7210 */ /* 0x041fe20007fde0ff */
[----:B------:R-:W2:Y:S04]  /*9dc0*/  LDL.LU R19, [R1+0xa4] ;  /* 0x0000a40001137983 */ /* 0x000ea80000300800 */
[----:B------:R-:W2:Y:S01]  /*9dd0*/  LDL.LU R20, [R1+0xa8] ;  /* 0x0000a80001147983 */ /* 0x000ea20000300800 */
[----:B------:R-:W-:Y:S01]  /*9de0*/  LEA.HI.X.SX32 R15, R18, R9, 0x1, P6 ;  /* 0x00000009120f7211 */ /* 0x000fe200030f0eff */
[----:B------:R-:W-:-:S02]  /*9df0*/  IMAD R18, R29, 0x4, R18 ;  /* 0x000000041d127824 */ /* 0x000fc400078e0212 */
[----:B------:R0:W-:Y:S01]  /*9e00*/  @P5 STG.E.U8 desc[UR8][R16.64], R13 ;  /* 0x0000000d10005986 */ /* 0x0001e2000c101108 */
[----:B------:R-:W-:Y:S02]  /*9e10*/  PRMT R21, R21, 0x7773, RZ ;  /* 0x0000777315157816 */ /* 0x000fe400000000ff */
[----:B------:R-:W-:Y:S02]  /*9e20*/  PRMT R26, R26, 0x7773, RZ ;  /* 0x000077731a1a7816 */ /* 0x000fe400000000ff */
[----:B0-----:R-:W-:-:S04]  /*9e30*/  IADD3 R16, P6, PT, R18, R0, RZ ;  /* 0x0000000012107210 */ /* 0x001fc80007fde0ff */
[----:B------:R-:W-:Y:S01]  /*9e40*/  LEA.HI.X.SX32 R17, R18, R9, 0x1, P6 ;  /* 0x0000000912117211 */ /* 0x000fe200030f0eff */
[----:B------:R0:W-:Y:S01]  /*9e50*/  @P4 STG.E.U8 desc[UR8][R14.64], R21 ;  /* 0x000000150e004986 */ /* 0x0001e2000c101108 */
[----:B---3--:R-:W-:Y:S01]  /*9e60*/  ISETP.LT.AND P5, PT, R28, UR5, !P0 ;  /* 0x000000051c007c0c */ /* 0x008fe2000c7a1270 */
[----:B------:R-:W-:Y:S01]  /*9e70*/  IMAD R13, R29, 0x4, R18 ;  /* 0x000000041d0d7824 */ /* 0x000fe200078e0212 */
[----:B-1----:R-:W-:Y:S01]  /*9e80*/  ISETP.LT.AND P4, PT, R24, UR6, !P0 ;  /* 0x0000000618007c0c */ /* 0x002fe2000c781270 */
[----:B------:R-:W3:Y:S01]  /*9e90*/  LDL.LU R28, [R1+0xac] ;  /* 0x0000ac00011c7983 */ /* 0x000ee20000300800 */
[----:B------:R-:W2:Y:S03]  /*9ea0*/  LDCU UR5, c[0x0][0x39c] ;  /* 0x00007380ff0577ac */ /* 0x000ea60008000800 */
[----:B------:R1:W-:Y:S01]  /*9eb0*/  @P3 STG.E.U8 desc[UR8][R16.64], R26 ;  /* 0x0000001a10003986 */ /* 0x0003e2000c101108 */
[----:B------:R-:W0:Y:S03]  /*9ec0*/  LDCU UR6, c[0x0][0x39c] ;  /* 0x00007380ff0677ac */ /* 0x000e260008000800 */
[----:B------:R-:W3:Y:S01]  /*9ed0*/  LDL.LU R24, [R1+0xb0] ;  /* 0x0000b00001187983 */ /* 0x000ee20000300800 */
[----:B----4-:R-:W-:Y:S01]  /*9ee0*/  ISETP.LT.AND P3, PT, R27, UR4, !P0 ;  /* 0x000000041b007c0c */ /* 0x010fe2000c761270 */
[----:B------:R-:W-:-:S02]  /*9ef0*/  IMAD R18, R29, 0x4, R13 ;  /* 0x000000041d127824 */ /* 0x000fc400078e020d */
[----:B------:R-:W4:Y:S01]  /*9f00*/  LDL.LU R27, [R1+0xb4] ;  /* 0x0000b400011b7983 */ /* 0x000f220000300800 */
[CC--:B0-----:R-:W-:Y:S01]  /*9f10*/  IADD3 R14, P6, PT, R13.reuse, R0.reuse, RZ ;  /* 0x000000000d0e7210 */ /* 0x0c1fe20007fde0ff */
[----:B------:R-:W3:Y:S03]  /*9f20*/  LDCU UR4, c[0x0][0x39c] ;  /* 0x00007380ff0477ac */ /* 0x000ee60008000800 */
[-C--:B------:R-:W-:Y:S02]  /*9f30*/  LEA.HI.X.SX32 R15, R13, R9.reuse, 0x1, P6 ;  /* 0x000000090d0f7211 */ /* 0x080fe400030f0eff */
[C---:B-1----:R-:W-:Y:S02]  /*9f40*/  IADD3 R16, P6, PT, R18.reuse, R0, RZ ;  /* 0x0000000012107210 */ /* 0x042fe40007fde0ff */
[----:B------:R-:W-:Y:S02]  /*9f50*/  PRMT R23, R23, 0x7773, RZ ;  /* 0x0000777317177816 */ /* 0x000fe400000000ff */
[----:B------:R-:W-:Y:S01]  /*9f60*/  LEA.HI.X.SX32 R17, R18, R9, 0x1, P6 ;  /* 0x0000000912117211 */ /* 0x000fe200030f0eff */
[----:B------:R-:W-:Y:S01]  /*9f70*/  IMAD R18, R29, 0x4, R18 ;  /* 0x000000041d127824 */ /* 0x000fe200078e0212 */
[----:B------:R-:W-:Y:S01]  /*9f80*/  PRMT R25, R25, 0x7773, RZ ;  /* 0x0000777319197816 */ /* 0x000fe200000000ff */
[----:B------:R0:W-:Y:S02]  /*9f90*/  @P1 STG.E.U8 desc[UR8][R14.64], R23 ;  /* 0x000000170e001986 */ /* 0x0001e4000c101108 */
[----:B------:R-:W-:-:S02]  /*9fa0*/  IMAD R13, R29, 0x4, R18 ;  /* 0x000000041d0d7824 */ /* 0x000fc400078e0212 */
[----:B------:R1:W-:Y:S01]  /*9fb0*/  @P2 STG.E.U8 desc[UR8][R16.64], R25 ;  /* 0x0000001910002986 */ /* 0x0003e2000c101108 */
[-C--:B0-----:R-:W-:Y:S02]  /*9fc0*/  IADD3 R14, P6, PT, R18, R0.reuse, RZ ;  /* 0x00000000120e7210 */ /* 0x081fe40007fde0ff */
[----:B--2---:R-:W-:Y:S01]  /*9fd0*/  ISETP.LT.AND P1, PT, R19, UR5, !P0 ;  /* 0x0000000513007c0c */ /* 0x004fe2000c721270 */
[----:B------:R-:W0:Y:S01]  /*9fe0*/  LDCU UR5, c[0x0][0x39c] ;  /* 0x00007380ff0577ac */ /* 0x000e220008000800 */
[----:B------:R-:W-:Y:S01]  /*9ff0*/  ISETP.LT.AND P2, PT, R20, UR6, !P0 ;  /* 0x0000000614007c0c */ /* 0x000fe2000c741270 */
[----:B------:R-:W4:Y:S01]  /*a000*/  LDCU UR6, c[0x0][0x39c] ;  /* 0x00007380ff0677ac */ /* 0x000f220008000800 */
[----:B------:R-:W-:Y:S01]  /*a010*/  LEA.HI.X.SX32 R15, R18, R9, 0x1, P6 ;  /* 0x00000009120f7211 */ /* 0x000fe200030f0eff */
[----:B------:R-:W-:Y:S01]  /*a020*/  IMAD R18, R29, 0x4, R13 ;  /* 0x000000041d127824 */ /* 0x000fe200078e020d */
[----:B------:R-:W-:Y:S02]  /*a030*/  PRMT R19, R12, 0x7773, RZ ;  /* 0x000077730c137816 */ /* 0x000fe400000000ff */
[----:B------:R-:W-:-:S03]  /*a040*/  IADD3 R12, P6, PT, R13, R0, RZ ;  /* 0x000000000d0c7210 */ /* 0x000fc60007fde0ff */
[----:B------:R2:W-:Y:S01]  /*a050*/  @P5 STG.E.U8 desc[UR8][R14.64], R19 ;  /* 0x000000130e005986 */ /* 0x0005e2000c101108 */
[----:B------:R-:W-:Y:S02]  /*a060*/  LEA.HI.X.SX32 R13, R13, R9, 0x1, P6 ;  /* 0x000000090d0d7211 */ /* 0x000fe400030f0eff */
[----:B-1----:R-:W-:Y:S02]  /*a070*/  PRMT R17, R22, 0x7773, RZ ;  /* 0x0000777316117816 */ /* 0x002fe400000000ff */
[----:B------:R-:W-:Y:S02]  /*a080*/  PRMT R21, R11, 0x7773, RZ ;  /* 0x000077730b157816 */ /* 0x000fe400000000ff */
[----:B--2---:R-:W-:-:S04]  /*a090*/  IADD3 R14, P6, PT, R18, R0, RZ ;  /* 0x00000000120e7210 */ /* 0x004fc80007fde0ff */
[-C--:B------:R-:W-:Y:S01]  /*a0a0*/  LEA.HI.X.SX32 R15, R18, R9.reuse, 0x1, P6 ;  /* 0x00000009120f7211 */ /* 0x080fe200030f0eff */
[----:B------:R1:W-:Y:S01]  /*a0b0*/  @P4 STG.E.U8 desc[UR8][R12.64], R17 ;  /* 0x000000110c004986 */ /* 0x0003e2000c101108 */
[----:B---3--:R-:W-:Y:S01]  /*a0c0*/  ISETP.LT.AND P5, PT, R28, UR4, !P0 ;  /* 0x000000041c007c0c */ /* 0x008fe2000c7a1270 */
[----:B------:R-:W-:Y:S01]  /*a0d0*/  IMAD R18, R29, 0x4, R18 ;  /* 0x000000041d127824 */ /* 0x000fe200078e0212 */
[----:B------:R-:W-:Y:S01]  /*a0e0*/  PRMT R23, R5, 0x7773, RZ ;  /* 0x0000777305177816 */ /* 0x000fe200000000ff */
[----:B------:R-:W2:Y:S01]  /*a0f0*/  LDL.LU R28, [R1+0xbc] ;  /* 0x0000bc00011c7983 */ /* 0x000ea20000300800 */
[----:B------:R-:W-:Y:S02]  /*a100*/  PRMT R25, R3, 0x7773, RZ ;  /* 0x0000777303197816 */ /* 0x000fe400000000ff */
[----:B0-----:R-:W-:Y:S01]  /*a110*/  ISETP.LT.AND P4, PT, R24, UR5, !P0 ;  /* 0x0000000518007c0c */ /* 0x001fe2000c781270 */
[----:B------:R0:W-:Y:S01]  /*a120*/  @P3 STG.E.U8 desc[UR8][R14.64], R21 ;  /* 0x000000150e003986 */ /* 0x0001e2000c101108 */
[----:B------:R-:W-:Y:S01]  /*a130*/  IMAD R11, R29, 0x4, R18 ;  /* 0x000000041d0b7824 */ /* 0x000fe200078e0212 */
[----:B------:R-:W2:Y:S02]  /*a140*/  LDCU UR4, c[0x0][0x39c] ;  /* 0x00007380ff0477ac */ /* 0x000ea40008000800 */
[----:B------:R-:W3:Y:S01]  /*a150*/  LDL.LU R24, [R1+0xc0] ;  /* 0x0000c00001187983 */ /* 0x000ee20000300800 */
[CC--:B-1----:R-:W-:Y:S01]  /*a160*/  IADD3 R12, P6, PT, R18.reuse, R0.reuse, RZ ;  /* 0x00000000120c7210 */ /* 0x0c2fe20007fde0ff */
[----:B------:R-:W3:Y:S01]  /*a170*/  LDCU UR5, c[0x0][0x39c] ;  /* 0x00007380ff0577ac */ /* 0x000ee20008000800 */
[----:B----4-:R-:W-:Y:S01]  /*a180*/  ISETP.LT.AND P3, PT, R27, UR6, !P0 ;  /* 0x000000061b007c0c */ /* 0x010fe2000c761270 */
[----:B------:R-:W-:Y:S01]  /*a190*/  IMAD R5, R29, 0x4, R11 ;  /* 0x000000041d057824 */ /* 0x000fe200078e020b */
[----:B------:R-:W4:Y:S01]  /*a1a0*/  LDL.LU R27, [R1+0xb8] ;  /* 0x0000b800011b7983 */ /* 0x000f220000300800 */
[----:B------:R-:W-:Y:S01]  /*a1b0*/  LEA.HI.X.SX32 R13, R18, R9, 0x1, P6 ;  /* 0x00000009120d7211 */ /* 0x000fe200030f0eff */
[----:B------:R-:W4:Y:S01]  /*a1c0*/  LDCU UR6, c[0x0][0x39c] ;  /* 0x00007380ff0677ac */ /* 0x000f220008000800 */
[----:B0-----:R-:W-:Y:S01]  /*a1d0*/  IADD3 R14, P6, PT, R11, R0, RZ ;  /* 0x000000000b0e7210 */ /* 0x001fe20007fde0ff */
[----:B------:R-:W-:-:S03]  /*a1e0*/  IMAD R3, R29, 0x4, R5 ;  /* 0x000000041d037824 */ /* 0x000fc600078e0205 */
[----:B------:R-:W-:Y:S01]  /*a1f0*/  LEA.HI.X.SX32 R15, R11, R9, 0x1, P6 ;  /* 0x000000090b0f7211 */ /* 0x000fe200030f0eff */
[C---:B------:R-:W-:Y:S01]  /*a200*/  IMAD R11, R29.reuse, 0x4, R3 ;  /* 0x000000041d0b7824 */ /* 0x040fe200078e0203 */
[----:B------:R0:W-:Y:S03]  /*a210*/  @P1 STG.E.U8 desc[UR8][R12.64], R23 ;  /* 0x000000170c001986 */ /* 0x0001e6000c101108 */
[----:B------:R-:W-:Y:S01]  /*a220*/  IMAD R19, R29, 0x4, R11 ;  /* 0x000000041d137824 */ /* 0x000fe200078e020b */
[----:B------:R1:W-:Y:S01]  /*a230*/  @P2 STG.E.U8 desc[UR8][R14.64], R25 ;  /* 0x000000190e002986 */ /* 0x0003e2000c101108 */
[-C--:B------:R-:W-:Y:S02]  /*a240*/  IADD3 R16, P6, PT, R11, R0.reuse, RZ ;  /* 0x000000000b107210 */ /* 0x080fe40007fde0ff */
[----:B0-----:R-:W-:-:S04]  /*a250*/  IADD3 R12, P1, PT, R5, R0, RZ ;  /* 0x00000000050c7210 */ /* 0x001fc80007f3e0ff */
[-C--:B------:R-:W-:Y:S01]  /*a260*/  LEA.HI.X.SX32 R13, R5, R9.reuse, 0x1, P1 ;  /* 0x00000009050d7211 */ /* 0x080fe200008f0eff */
[----:B------:R-:W-:Y:S01]  /*a270*/  IMAD R5, R29, 0x4, R19 ;  /* 0x000000041d057824 */ /* 0x000fe200078e0213 */
[-C--:B-1----:R-:W-:Y:S02]  /*a280*/  IADD3 R14, P2, PT, R3, R0.reuse, RZ ;  /* 0x00000000030e7210 */ /* 0x082fe40007f5e0ff */
[-C--:B------:R-:W-:Y:S02]  /*a290*/  LEA.HI.X.SX32 R17, R11, R9.reuse, 0x1, P6 ;  /* 0x000000090b117211 */ /* 0x080fe400030f0eff */
[----:B------:R-:W-:Y:S01]  /*a2a0*/  LEA.HI.X.SX32 R15, R3, R9, 0x1, P2 ;  /* 0x00000009030f7211 */ /* 0x000fe200010f0eff */
[----:B------:R-:W-:Y:S01]  /*a2b0*/  IMAD R3, R29, 0x4, R5 ;  /* 0x000000041d037824 */ /* 0x000fe200078e0205 */
[-C--:B------:R-:W-:Y:S02]  /*a2c0*/  IADD3 R18, P1, PT, R19, R0.reuse, RZ ;  /* 0x0000000013127210 */ /* 0x080fe40007f3e0ff */
[----:B------:R-:W-:-:S02]  /*a2d0*/  IADD3 R20, P6, PT, R5, R0, RZ ;  /* 0x0000000005147210 */ /* 0x000fc40007fde0ff */
[-C--:B------:R-:W-:Y:S02]  /*a2e0*/  LEA.HI.X.SX32 R19, R19, R9.reuse, 0x1, P1 ;  /* 0x0000000913137211 */ /* 0x080fe400008f0eff */
[-C--:B------:R-:W-:Y:S02]  /*a2f0*/  LEA.HI.X.SX32 R21, R5, R9.reuse, 0x1, P6 ;  /* 0x0000000905157211 */ /* 0x080fe400030f0eff */
[C---:B------:R-:W-:Y:S02]  /*a300*/  IADD3 R22, P6, PT, R3.reuse, R0, RZ ;  /* 0x0000000003167210 */ /* 0x040fe40007fde0ff */
[----:B------:R-:W-:Y:S02]  /*a310*/  PRMT R5, R10, 0x7773, RZ ;  /* 0x000077730a057816 */ /* 0x000fe400000000ff */
[----:B------:R-:W-:Y:S02]  /*a320*/  LEA.HI.X.SX32 R23, R3, R9, 0x1, P6 ;  /* 0x0000000903177211 */ /* 0x000fe400030f0eff */
[----:B------:R-:W-:-:S02]  /*a330*/  PRMT R3, R8, 0x7773, RZ ;  /* 0x0000777308037816 */ /* 0x000fc400000000ff */
[----:B------:R-:W-:Y:S02]  /*a340*/  PRMT R7, R7, 0x7773, RZ ;  /* 0x0000777307077816 */ /* 0x000fe400000000ff */
[----:B------:R-:W-:Y:S01]  /*a350*/  PRMT R9, R6, 0x7773, RZ ;  /* 0x0000777306097816 */ /* 0x000fe200000000ff */
[----:B------:R0:W-:Y:S01]  /*a360*/  @P5 STG.E.U8 desc[UR8][R12.64], R5 ;  /* 0x000000050c005986 */ /* 0x0001e2000c101108 */
[----:B------:R-:W-:Y:S02]  /*a370*/  PRMT R11, R4, 0x7773, RZ ;  /* 0x00007773040b7816 */ /* 0x000fe400000000ff */
[----:B--2---:R-:W-:Y:S02]  /*a380*/  ISETP.LT.AND P2, PT, R28, UR4, !P0 ;  /* 0x000000041c007c0c */ /* 0x004fe4000c741270 */
[----:B---3--:R-:W-:Y:S01]  /*a390*/  ISETP.LT.AND P1, PT, R24, UR5, !P0 ;  /* 0x0000000518007c0c */ /* 0x008fe2000c721270 */
[----:B------:R0:W-:Y:S04]  /*a3a0*/  @P4 STG.E.U8 desc[UR8][R14.64], R3 ;  /* 0x000000030e004986 */ /* 0x0001e8000c101108 */
[----:B------:R0:W-:Y:S06]  /*a3b0*/  @P3 STG.E.U8 desc[UR8][R16.64], R7 ;  /* 0x0000000710003986 */ /* 0x0001ec000c101108 */
[----:B------:R0:W-:Y:S01]  /*a3c0*/  @P2 STG.E.U8 desc[UR8][R18.64], R9 ;  /* 0x0000000912002986 */ /* 0x0001e2000c101108 */
[----:B------:R-:W-:-:S03]  /*a3d0*/  PRMT R25, R2, 0x7773, RZ ;  /* 0x0000777302197816 */ /* 0x000fc600000000ff */
[----:B------:R0:W-:Y:S01]  /*a3e0*/  @P1 STG.E.U8 desc[UR8][R20.64], R11 ;  /* 0x0000000b14001986 */ /* 0x0001e2000c101108 */
[----:B----4-:R-:W-:-:S13]  /*a3f0*/  ISETP.LT.AND P0, PT, R27, UR6, !P0 ;  /* 0x000000061b007c0c */ /* 0x010fda000c701270 */
[----:B0-----:R-:W-:Y:S05]  /*a400*/  @!P0 EXIT ;  /* 0x000000000000894d */ /* 0x001fea0003800000 */
[----:B------:R-:W-:Y:S01]  /*a410*/  STG.E.U8 desc[UR8][R22.64], R25 ;  /* 0x0000001916007986 */ /* 0x000fe2000c101108 */
[----:B------:R-:W-:Y:S05]  /*a420*/  EXIT ;  /* 0x000000000000794d */ /* 0x000fea0003800000 */
.L_x_3:
[----:B------:R-:W-:-:S00]  /*a430*/  BRA `(.L_x_3) ;  /* 0xfffffffc00fc7947 */ /* 0x000fc0000383ffff */
[----:B------:R-:W-:-:S00]  /*a440*/  NOP ;  /* 0x0000000000007918 */ /* 0x000fc00000000000 */
        /* <DEDUP_REMOVED lines=11> */
.L_x_4:


//--------------------- .nv.shared.matmul_kernel  --------------------------
	.section	.nv.shared.matmul_kernel,"aw",@nobits
	.sectionflags	@""
	.align	16
	.zero		1024


//--------------------- .nv.shared.reserved.0     --------------------------
	.section	.nv.shared.reserved.0,"aw",@nobits
	.weak		__nv_reservedSMEM_offset_0_alias
	.size		__nv_reservedSMEM_offset_0_alias, 0, 64
	.other		__nv_reservedSMEM_offset_0_alias,@"STO_CUDA_RESERVED_SHARED STV_DEFAULT"
__nv_reservedSMEM_offset_0_alias:
	.zero		0
	.zero		64


//--------------------- .nv.constant0.matmul_kernel --------------------------
	.section	.nv.constant0.matmul_kernel,"a",@progbits
	.sectionflags	@""
	.align	4
.nv.constant0.matmul_kernel:
	.zero		976


//--------------------- SYMBOLS --------------------------

	.type		.nv.reservedSmem.offset0,@object
	.size		.nv.reservedSmem.offset0,0x4
	.type		.nv.reservedSmem.cap,@object
	.size		.nv.reservedSmem.cap,0x4
